def matmul_kernel(
    a_ptr,
    b_ptr,
    c_ptr,
    M,
    N,
    K,
    stride_am,
    stride_ak,
    stride_bk,
    stride_bn,
    stride_cm,
    stride_cn,
    BLOCK_M: tl.constexpr,
    BLOCK_N: tl.constexpr,
    BLOCK_K: tl.constexpr,
    GROUP_M: tl.constexpr,
):
    pid = tl.program_id(axis=0)
    num_pid_m = tl.cdiv(M, BLOCK_M)
    num_pid_n = tl.cdiv(N, BLOCK_N)
    num_pid_in_group = GROUP_M * num_pid_n
    group_id = pid // num_pid_in_group
    first_pid_m = group_id * GROUP_M
    group_size_m = min(num_pid_m - first_pid_m, GROUP_M)
    pid_m = first_pid_m + ((pid % num_pid_in_group) % group_size_m)
    pid_n = (pid % num_pid_in_group) // group_size_m

    offs_am = (pid_m * BLOCK_M + tl.arange(0, BLOCK_M)) % M
    offs_bn = (pid_n * BLOCK_N + tl.arange(0, BLOCK_N)) % N
    offs_k = tl.arange(0, BLOCK_K)
    a_ptrs = a_ptr + offs_am[:, None] * stride_am + offs_k[None, :] * stride_ak
    b_ptrs = b_ptr + offs_k[:, None] * stride_bk + offs_bn[None, :] * stride_bn

    acc = tl.zeros((BLOCK_M, BLOCK_N), dtype=tl.float32)
    for kk in range(0, tl.cdiv(K, BLOCK_K)):
        a = tl.load(a_ptrs, mask=offs_k[None, :] < K - kk * BLOCK_K, other=0.0)
        b = tl.load(b_ptrs, mask=offs_k[:, None] < K - kk * BLOCK_K, other=0.0)
        acc = tl.dot(a, b, acc)
        a_ptrs += BLOCK_K * stride_ak
        b_ptrs += BLOCK_K * stride_bk

    c = acc.to(c_ptr.dtype.element_ty)
    offs_cm = pid_m * BLOCK_M + tl.arange(0, BLOCK_M)
    offs_cn = pid_n * BLOCK_N + tl.arange(0, BLOCK_N)
    c_ptrs = c_ptr + offs_cm[:, None] * stride_cm + offs_cn[None, :] * stride_cn
    mask = (offs_cm[:, None] < M) & (offs_cn[None, :] < N)
    tl.store(c_ptrs, c, mask=mask)

# config = {"BLOCK_K": 64, "BLOCK_M": 64, "BLOCK_N": 32, "GROUP_M": 8, "arch": "sm_90", "dtype": "fp16", "num_ctas": 1, "num_stages": 2, "num_warps": 2}
# arch = sm_90


// ===== COMPILED SASS (sm_90a) =====

	.target	sm_90a

	.elftype	@"ET_EXEC"


//--------------------- .note.nv.tkinfo           --------------------------
	.section	.note.nv.tkinfo,"",@"SHT_NOTE"
	.sectionflags	@"SHF_NOTE_NV_TKINFO"
	.tkinfo
        /*0018*/ 	.word	0x00000002
        /*0030*/ 	.string	""
        /*0030*/ 	.string	"ptxas"
        /*0030*/ 	.string	"Cuda compilation tools, release 13.0, V13.0.88"
        /*0030*/ 	.string	"Build cuda_13.0.r13.0/compiler.36424714_0"
        /*0030*/ 	.string	"-v  -suppress-debug-info  -lineinfo  -arch sm_90a "



//--------------------- .note.nv.cuinfo           --------------------------
	.section	.note.nv.cuinfo,"",@"SHT_NOTE"
	.sectionflags	@"SHF_NOTE_NV_CUINFO"
        /*0018*/ 	.short	0x0002
        /*001a*/ 	.short	0x005a
        /*001c*/ 	.short	0x0082
	.zero		2


//--------------------- .nv.info                  --------------------------
	.section	.nv.info,"",@"SHT_CUDA_INFO"
	.align	4


	//----- nvinfo : EIATTR_REGCOUNT
	.align		4
        /*0000*/ 	.byte	0x04, 0x2f
        /*0002*/ 	.short	(.L_1 - .L_0)
	.align		4
.L_0:
        /*0004*/ 	.word	index@(matmul_kernel)
        /*0008*/ 	.word	0x000000ff


	//----- nvinfo : EIATTR_FRAME_SIZE
	.align		4
.L_1:
        /*000c*/ 	.byte	0x04, 0x11
        /*000e*/ 	.short	(.L_3 - .L_2)
	.align		4
.L_2:
        /*0010*/ 	.word	index@(matmul_kernel)
        /*0014*/ 	.word	0x00000000


	//----- nvinfo : EIATTR_MIN_STACK_SIZE
	.align		4
.L_3:
        /*0018*/ 	.byte	0x04, 0x12
        /*001a*/ 	.short	(.L_5 - .L_4)
	.align		4
.L_4:
        /*001c*/ 	.word	index@(matmul_kernel)
        /*0020*/ 	.word	0x00000000
.L_5:


//--------------------- .nv.compat                --------------------------
	.section	.nv.compat,"",@"SHT_CUDA_COMPAT_INFO"
	.align	4
        /*0000*/ 	.byte	0x02, 0x09, 0x01, 0x00, 0x02, 0x02, 0x01, 0x00, 0x02, 0x05, 0x05, 0x00, 0x03, 0x07, 0x01, 0x01
        /*0010*/ 	.byte	0x02, 0x03, 0x00, 0x00, 0x02, 0x06, 0x01, 0x00, 0x04, 0x0b, 0x08, 0x00, 0x00, 0x00, 0x00, 0x00
        /*0020*/ 	.byte	0x00, 0x00, 0x00, 0x00


//--------------------- .nv.info.matmul_kernel    --------------------------
	.section	.nv.info.matmul_kernel,"",@"SHT_CUDA_INFO"
	.sectionflags	@""
	.align	4


	//----- nvinfo : EIATTR_CUDA_API_VERSION
	.align		4
        /*0000*/ 	.byte	0x04, 0x37
        /*0002*/ 	.short	(.L_7 - .L_6)
.L_6:
        /*0004*/ 	.word	0x00000082


	//----- nvinfo : EIATTR_KPARAM_INFO
	.align		4
.L_7:
        /*0008*/ 	.byte	0x04, 0x17
        /*000a*/ 	.short	(.L_9 - .L_8)
.L_8:
        /*000c*/ 	.word	0x00000000
        /*0010*/ 	.short	0x000d
        /*0012*/ 	.short	0x0048
        /*0014*/ 	.byte	0x00, 0xf4, 0x21, 0x00


	//----- nvinfo : EIATTR_KPARAM_INFO
	.align		4
.L_9:
        /*0018*/ 	.byte	0x04, 0x17
        /*001a*/ 	.short	(.L_11 - .L_10)
.L_10:
        /*001c*/ 	.word	0x00000000
        /*0020*/ 	.short	0x000c
        /*0022*/ 	.short	0x0040
        /*0024*/ 	.byte	0x00, 0xf4, 0x21, 0x00


	//----- nvinfo : EIATTR_KPARAM_INFO
	.align		4
.L_11:
        /*0028*/ 	.byte	0x04, 0x17
        /*002a*/ 	.short	(.L_13 - .L_12)
.L_12:
        /*002c*/ 	.word	0x00000000
        /*0030*/ 	.short	0x000b
        /*0032*/ 	.short	0x0038
        /*0034*/ 	.byte	0x00, 0xf0, 0x11, 0x00


	//----- nvinfo : EIATTR_KPARAM_INFO
	.align		4
.L_13:
        /*0038*/ 	.byte	0x04, 0x17
        /*003a*/ 	.short	(.L_15 - .L_14)
.L_14:
        /*003c*/ 	.word	0x00000000
        /*0040*/ 	.short	0x000a
        /*0042*/ 	.short	0x0034
        /*0044*/ 	.byte	0x00, 0xf0, 0x11, 0x00


	//----- nvinfo : EIATTR_KPARAM_INFO
	.align		4
.L_15:
        /*0048*/ 	.byte	0x04, 0x17
        /*004a*/ 	.short	(.L_17 - .L_16)
.L_16:
        /*004c*/ 	.word	0x00000000
        /*0050*/ 	.short	0x0009
        /*0052*/ 	.short	0x0030
        /*0054*/ 	.byte	0x00, 0xf0, 0x11, 0x00


	//----- nvinfo : EIATTR_KPARAM_INFO
	.align		4
.L_17:
        /*0058*/ 	.byte	0x04, 0x17
        /*005a*/ 	.short	(.L_19 - .L_18)
.L_18:
        /*005c*/ 	.word	0x00000000
        /*0060*/ 	.short	0x0008
        /*0062*/ 	.short	0x002c
        /*0064*/ 	.byte	0x00, 0xf0, 0x11, 0x00


	//----- nvinfo : EIATTR_KPARAM_INFO
	.align		4
.L_19:
        /*0068*/ 	.byte	0x04, 0x17
        /*006a*/ 	.short	(.L_21 - .L_20)
.L_20:
        /*006c*/ 	.word	0x00000000
        /*0070*/ 	.short	0x0007
        /*0072*/ 	.short	0x0028
        /*0074*/ 	.byte	0x00, 0xf0, 0x11, 0x00


	//----- nvinfo : EIATTR_KPARAM_INFO
	.align		4
.L_21:
        /*0078*/ 	.byte	0x04, 0x17
        /*007a*/ 	.short	(.L_23 - .L_22)
.L_22:
        /*007c*/ 	.word	0x00000000
        /*0080*/ 	.short	0x0006
        /*0082*/ 	.short	0x0024
        /*0084*/ 	.byte	0x00, 0xf0, 0x11, 0x00


	//----- nvinfo : EIATTR_KPARAM_INFO
	.align		4
.L_23:
        /*0088*/ 	.byte	0x04, 0x17
        /*008a*/ 	.short	(.L_25 - .L_24)
.L_24:
        /*008c*/ 	.word	0x00000000
        /*0090*/ 	.short	0x0005
        /*0092*/ 	.short	0x0020
        /*0094*/ 	.byte	0x00, 0xf0, 0x11, 0x00


	//----- nvinfo : EIATTR_KPARAM_INFO
	.align		4
.L_25:
        /*0098*/ 	.byte	0x04, 0x17
        /*009a*/ 	.short	(.L_27 - .L_26)
.L_26:
        /*009c*/ 	.word	0x00000000
        /*00a0*/ 	.short	0x0004
        /*00a2*/ 	.short	0x001c
        /*00a4*/ 	.byte	0x00, 0xf0, 0x11, 0x00


	//----- nvinfo : EIATTR_KPARAM_INFO
	.align		4
.L_27:
        /*00a8*/ 	.byte	0x04, 0x17
        /*00aa*/ 	.short	(.L_29 - .L_28)
.L_28:
        /*00ac*/ 	.word	0x00000000
        /*00b0*/ 	.short	0x0003
        /*00b2*/ 	.short	0x0018
        /*00b4*/ 	.byte	0x00, 0xf0, 0x11, 0x00


	//----- nvinfo : EIATTR_KPARAM_INFO
	.align		4
.L_29:
        /*00b8*/ 	.byte	0x04, 0x17
        /*00ba*/ 	.short	(.L_31 - .L_30)
.L_30:
        /*00bc*/ 	.word	0x00000000
        /*00c0*/ 	.short	0x0002
        /*00c2*/ 	.short	0x0010
        /*00c4*/ 	.byte	0x00, 0xf4, 0x21, 0x00


	//----- nvinfo : EIATTR_KPARAM_INFO
	.align		4
.L_31:
        /*00c8*/ 	.byte	0x04, 0x17
        /*00ca*/ 	.short	(.L_33 - .L_32)
.L_32:
        /*00cc*/ 	.word	0x00000000
        /*00d0*/ 	.short	0x0001
        /*00d2*/ 	.short	0x0008
        /*00d4*/ 	.byte	0x00, 0xf4, 0x21, 0x00


	//----- nvinfo : EIATTR_KPARAM_INFO
	.align		4
.L_33:
        /*00d8*/ 	.byte	0x04, 0x17
        /*00da*/ 	.short	(.L_35 - .L_34)
.L_34:
        /*00dc*/ 	.word	0x00000000
        /*00e0*/ 	.short	0x0000
        /*00e2*/ 	.short	0x0000
        /*00e4*/ 	.byte	0x00, 0xf4, 0x21, 0x00


	//----- nvinfo : EIATTR_SPARSE_MMA_MASK
	.align		4
.L_35:
        /*00e8*/ 	.byte	0x03, 0x50
        /*00ea*/ 	.short	0x0000


	//----- nvinfo : EIATTR_MAXREG_COUNT
	.align		4
        /*00ec*/ 	.byte	0x03, 0x1b
        /*00ee*/ 	.short	0x00ff


	//----- nvinfo : EIATTR_NUM_BARRIERS
	.align		4
        /*00f0*/ 	.byte	0x02, 0x4c
        /*00f2*/ 	.byte	0x01
	.zero		1


	//----- nvinfo : EIATTR_MERCURY_ISA_VERSION
	.align		4
        /*00f4*/ 	.byte	0x03, 0x5f
        /*00f6*/ 	.short	0x0101


	//----- nvinfo : EIATTR_EXIT_INSTR_OFFSETS
	.align		4
        /*00f8*/ 	.byte	0x04, 0x1c
        /*00fa*/ 	.short	(.L_37 - .L_36)


	//   ....[0]....
.L_36:
        /*00fc*/ 	.word	0x00006710


	//   ....[1]....
        /*0100*/ 	.word	0x00006740


	//----- nvinfo : EIATTR_REQNTID
	.align		4
.L_37:
        /*0104*/ 	.byte	0x04, 0x10
        /*0106*/ 	.short	(.L_39 - .L_38)
.L_38:
        /*0108*/ 	.word	0x00000040
        /*010c*/ 	.word	0x00000001
        /*0110*/ 	.word	0x00000001


	//----- nvinfo : EIATTR_CBANK_PARAM_SIZE
	.align		4
.L_39:
        /*0114*/ 	.byte	0x03, 0x19
        /*0116*/ 	.short	0x0050


	//----- nvinfo : EIATTR_PARAM_CBANK
	.align		4
        /*0118*/ 	.byte	0x04, 0x0a
        /*011a*/ 	.short	(.L_41 - .L_40)
	.align		4
.L_40:
        /*011c*/ 	.word	index@(.nv.constant0.matmul_kernel)
        /*0120*/ 	.short	0x0210
        /*0122*/ 	.short	0x0050


	//----- nvinfo : EIATTR_SW_WAR
	.align		4
.L_41:
        /*0124*/ 	.byte	0x04, 0x36
        /*0126*/ 	.short	(.L_43 - .L_42)
.L_42:
        /*0128*/ 	.word	0x00000008
.L_43:


//--------------------- .nv.callgraph             --------------------------
	.section	.nv.callgraph,"",@"SHT_CUDA_CALLGRAPH"
	.align	4
	.sectionentsize	8
	.align		4
        /*0000*/ 	.word	0x00000000
	.align		4
        /*0004*/ 	.word	0xffffffff
	.align		4
        /*0008*/ 	.word	0x00000000
	.align		4
        /*000c*/ 	.word	0xfffffffe
	.align		4
        /*0010*/ 	.word	0x00000000
	.align		4
        /*0014*/ 	.word	0xfffffffd
	.align		4
        /*0018*/ 	.word	0x00000000
	.align		4
        /*001c*/ 	.word	0xfffffffc


//--------------------- .text.matmul_kernel       --------------------------
	.section	.text.matmul_kernel,"ax",@progbits
	.align	128
        .global         matmul_kernel
        .type           matmul_kernel,@function
        .size           matmul_kernel,(.L_x_3 - matmul_kernel)
        .other          matmul_kernel,@"STO_CUDA_ENTRY STV_DEFAULT"
matmul_kernel:
.text.matmul_kernel:
[----:B------:R-:W-:Y:S08]  /*0000*/  LDC R1, c[0x0][0x28] ;  /* 0x00000a00ff017b82 */ /* 0x000ff00000000800 */
[----:B------:R-:W0:Y:S01]  /*0010*/  LDC.64 R56, c[0x0][0x228] ;  /* 0x00008a00ff387b82 */ /* 0x000e220000000a00 */
[----:B------:R-:W1:Y:S01]  /*0020*/  S2R R5, SR_CTAID.X ;  /* 0x0000000000057919 */ /* 0x000e620000002500 */
[----:B------:R-:W-:Y:S01]  /*0030*/  UMOV UR4, 0x400 ;  /* 0x0000040000047882 */ /* 0x000fe20000000000 */
[----:B------:R-:W-:Y:S01]  /*0040*/  ULDC.64 UR6, c[0x0][0x208] ;  /* 0x0000820000067ab9 */ /* 0x000fe20000000a00 */
[----:B------:R-:W-:Y:S01]  /*0050*/  CS2R R80, SRZ ;  /* 0x0000000000507805 */ /* 0x000fe2000001ff00 */
[----:B------:R-:W2:Y:S01]  /*0060*/  S2R R20, SR_TID.X ;  /* 0x0000000000147919 */ /* 0x000ea20000002100 */
[----:B------:R-:W-:-:S02]  /*0070*/  CS2R R82, SRZ ;  /* 0x0000000000527805 */ /* 0x000fc4000001ff00 */
[----:B------:R-:W-:Y:S01]  /*0080*/  CS2R R84, SRZ ;  /* 0x0000000000547805 */ /* 0x000fe2000001ff00 */
[----:B------:R-:W3:Y:S01]  /*0090*/  LDC R153, c[0x0][0x230] ;  /* 0x00008c00ff997b82 */ /* 0x000ee20000000800 */
[----:B------:R-:W-:Y:S02]  /*00a0*/  CS2R R86, SRZ ;  /* 0x0000000000567805 */ /* 0x000fe4000001ff00 */
[----:B------:R-:W-:Y:S02]  /*00b0*/  CS2R R88, SRZ ;  /* 0x0000000000587805 */ /* 0x000fe4000001ff00 */
[----:B------:R-:W-:Y:S02]  /*00c0*/  CS2R R90, SRZ ;  /* 0x00000000005a7805 */ /* 0x000fe4000001ff00 */
[----:B------:R-:W-:Y:S02]  /*00d0*/  CS2R R92, SRZ ;  /* 0x00000000005c7805 */ /* 0x000fe4000001ff00 */
[----:B------:R-:W-:Y:S01]  /*00e0*/  CS2R R94, SRZ ;  /* 0x00000000005e7805 */ /* 0x000fe2000001ff00 */
[----:B------:R-:W4:Y:S01]  /*00f0*/  S2UR UR5, SR_CgaCtaId ;  /* 0x00000000000579c3 */ /* 0x000f220000008800 */
[----:B0-----:R-:W-:-:S05]  /*0100*/  VIADD R0, R57, 0x1f ;  /* 0x0000001f39007836 */ /* 0x001fca0000000000 */
[----:B------:R-:W-:Y:S01]  /*0110*/  SHF.R.S32.HI R3, RZ, 0x1f, R0 ;  /* 0x0000001fff037819 */ /* 0x000fe20000011400 */
[----:B---3--:R-:W-:-:S03]  /*0120*/  VIADD R153, R153, 0x3f ;  /* 0x0000003f99997836 */ /* 0x008fc60000000000 */
[----:B------:R-:W-:Y:S02]  /*0130*/  LEA.HI R3, R3, R0, RZ, 0x5 ;  /* 0x0000000003037211 */ /* 0x000fe400078f28ff */
[----:B-1----:R-:W-:Y:S02]  /*0140*/  IABS R8, R5 ;  /* 0x0000000500087213 */ /* 0x002fe40000000000 */
[----:B------:R-:W-:Y:S02]  /*0150*/  SHF.R.S32.HI R3, RZ, 0x5, R3 ;  /* 0x00000005ff037819 */ /* 0x000fe40000011403 */
[----:B--2---:R-:W-:Y:S01]  /*0160*/  LOP3.LUT R155, R20, 0x3f, RZ, 0xc0, !PT ;  /* 0x0000003f149b7812 */ /* 0x004fe200078ec0ff */
[----:B----4-:R-:W-:Y:S02]  /*0170*/  ULEA UR4, UR5, UR4, 0x18 ;  /* 0x0000000405047291 */ /* 0x010fe4000f8ec03f */
[----:B------:R-:W-:-:S05]  /*0180*/  IMAD.SHL.U32 R4, R3, 0x8, RZ ;  /* 0x0000000803047824 */ /* 0x000fca00078e00ff */
[-C--:B------:R-:W-:Y:S02]  /*0190*/  IABS R7, R4.reuse ;  /* 0x0000000400077213 */ /* 0x080fe40000000000 */
[----:B------:R-:W-:Y:S02]  /*01a0*/  IABS R10, R4 ;  /* 0x00000004000a7213 */ /* 0x000fe40000000000 */
[----:B------:R-:W0:Y:S08]  /*01b0*/  I2F.RP R0, R7 ;  /* 0x0000000700007306 */ /* 0x000e300000209400 */
[----:B0-----:R-:W0:Y:S02]  /*01c0*/  MUFU.RCP R0, R0 ;  /* 0x0000000000007308 */ /* 0x001e240000001000 */
[----:B0-----:R-:W-:-:S02]  /*01d0*/  VIADD R2, R0, 0xffffffe ;  /* 0x0ffffffe00027836 */ /* 0x001fc40000000000 */
[----:B------:R-:W-:-:S04]  /*01e0*/  IMAD.MOV R0, RZ, RZ, -R10 ;  /* 0x000000ffff007224 */ /* 0x000fc800078e0a0a */
[----:B------:R0:W1:Y:S02]  /*01f0*/  F2I.FTZ.U32.TRUNC.NTZ R3, R2 ;  /* 0x0000000200037305 */ /* 0x000064000021f000 */
[----:B0-----:R-:W-:Y:S02]  /*0200*/  IMAD.MOV.U32 R2, RZ, RZ, RZ ;  /* 0x000000ffff027224 */ /* 0x001fe400078e00ff */
[----:B-1----:R-:W-:-:S04]  /*0210*/  IMAD.MOV R6, RZ, RZ, -R3 ;  /* 0x000000ffff067224 */ /* 0x002fc800078e0a03 */
[----:B------:R-:W-:Y:S02]  /*0220*/  IMAD R9, R6, R7, RZ ;  /* 0x0000000706097224 */ /* 0x000fe400078e02ff */
[----:B------:R-:W-:Y:S02]  /*0230*/  IMAD.MOV.U32 R6, RZ, RZ, R8 ;  /* 0x000000ffff067224 */ /* 0x000fe400078e0008 */
[----:B------:R-:W-:-:S06]  /*0240*/  IMAD.HI.U32 R3, R3, R9, R2 ;  /* 0x0000000903037227 */ /* 0x000fcc00078e0002 */
[----:B------:R-:W-:-:S04]  /*0250*/  IMAD.HI.U32 R3, R3, R6, RZ ;  /* 0x0000000603037227 */ /* 0x000fc800078e00ff */
[----:B------:R-:W-:-:S05]  /*0260*/  IMAD R0, R3, R0, R6 ;  /* 0x0000000003007224 */ /* 0x000fca00078e0206 */
[----:B------:R-:W-:-:S13]  /*0270*/  ISETP.GT.U32.AND P1, PT, R7, R0, PT ;  /* 0x000000000700720c */ /* 0x000fda0003f24070 */
[----:B------:R-:W-:Y:S02]  /*0280*/  @!P1 IMAD.IADD R0, R0, 0x1, -R7 ;  /* 0x0000000100009824 */ /* 0x000fe400078e0a07 */
[----:B------:R-:W-:Y:S01]  /*0290*/  @!P1 VIADD R3, R3, 0x1 ;  /* 0x0000000103039836 */ /* 0x000fe20000000000 */
[----:B------:R-:W-:Y:S02]  /*02a0*/  ISETP.NE.AND P1, PT, R4, RZ, PT ;  /* 0x000000ff0400720c */ /* 0x000fe40003f25270 */
[----:B------:R-:W-:Y:S02]  /*02b0*/  ISETP.GE.U32.AND P0, PT, R0, R7, PT ;  /* 0x000000070000720c */ /* 0x000fe40003f06070 */
[----:B------:R-:W-:-:S04]  /*02c0*/  LOP3.LUT R0, R5, R4, RZ, 0x3c, !PT ;  /* 0x0000000405007212 */ /* 0x000fc800078e3cff */
[----:B------:R-:W-:Y:S01]  /*02d0*/  ISETP.GE.AND P2, PT, R0, RZ, PT ;  /* 0x000000ff0000720c */ /* 0x000fe20003f46270 */
[----:B------:R-:W-:-:S06]  /*02e0*/  VIADD R0, R56, 0x3f ;  /* 0x0000003f38007836 */ /* 0x000fcc0000000000 */
[----:B------:R-:W-:-:S04]  /*02f0*/  @P0 VIADD R3, R3, 0x1 ;  /* 0x0000000103030836 */ /* 0x000fc80000000000 */
[----:B------:R-:W-:Y:S01]  /*0300*/  IMAD.MOV.U32 R2, RZ, RZ, R3 ;  /* 0x000000ffff027224 */ /* 0x000fe200078e0003 */
[----:B------:R-:W-:-:S03]  /*0310*/  SHF.R.S32.HI R3, RZ, 0x1f, R0 ;  /* 0x0000001fff037819 */ /* 0x000fc60000011400 */
[----:B------:R-:W-:Y:S01]  /*0320*/  @!P2 IMAD.MOV R2, RZ, RZ, -R2 ;  /* 0x000000ffff02a224 */ /* 0x000fe200078e0a02 */
[----:B------:R-:W-:Y:S02]  /*0330*/  @!P1 LOP3.LUT R2, RZ, R4, RZ, 0x33, !PT ;  /* 0x00000004ff029212 */ /* 0x000fe400078e33ff */
[----:B------:R-:W-:-:S03]  /*0340*/  LEA.HI R3, R3, R0, RZ, 0x6 ;  /* 0x0000000003037211 */ /* 0x000fc600078f30ff */
[----:B------:R-:W-:Y:S02]  /*0350*/  IMAD.SHL.U32 R6, R2, 0x8, RZ ;  /* 0x0000000802067824 */ /* 0x000fe400078e00ff */
[----:B------:R-:W-:-:S03]  /*0360*/  IMAD.MOV R2, RZ, RZ, -R2 ;  /* 0x000000ffff027224 */ /* 0x000fc600078e0a02 */
[----:B------:R-:W-:Y:S01]  /*0370*/  LEA.HI.SX32 R3, R3, -R6, 0x1a ;  /* 0x8000000603037211 */ /* 0x000fe200078fd2ff */
[----:B------:R-:W-:-:S03]  /*0380*/  IMAD R4, R4, R2, R5 ;  /* 0x0000000204047224 */ /* 0x000fc600078e0205 */
[----:B------:R-:W-:Y:S02]  /*0390*/  VIMNMX R11, R3, 0x8, PT ;  /* 0x00000008030b7848 */ /* 0x000fe40003fe0100 */
[----:B------:R-:W-:Y:S02]  /*03a0*/  IABS R9, R4 ;  /* 0x0000000400097213 */ /* 0x000fe40000000000 */
[----:B------:R-:W-:-:S04]  /*03b0*/  IABS R7, R11 ;  /* 0x0000000b00077213 */ /* 0x000fc80000000000 */
[----:B------:R-:W0:Y:S08]  /*03c0*/  I2F.RP R0, R7 ;  /* 0x0000000700007306 */ /* 0x000e300000209400 */
[----:B0-----:R-:W0:Y:S02]  /*03d0*/  MUFU.RCP R0, R0 ;  /* 0x0000000000007308 */ /* 0x001e240000001000 */
[----:B0-----:R-:W-:-:S06]  /*03e0*/  VIADD R3, R0, 0xffffffe ;  /* 0x0ffffffe00037836 */ /* 0x001fcc0000000000 */
[----:B------:R-:W0:Y:S02]  /*03f0*/  F2I.FTZ.U32.TRUNC.NTZ R3, R3 ;  /* 0x0000000300037305 */ /* 0x000e24000021f000 */
[----:B0-----:R-:W-:-:S04]  /*0400*/  IMAD.MOV R8, RZ, RZ, -R3 ;  /* 0x000000ffff087224 */ /* 0x001fc800078e0a03 */
[----:B------:R-:W-:Y:S01]  /*0410*/  IMAD.MOV.U32 R2, RZ, RZ, R8 ;  /* 0x000000ffff027224 */ /* 0x000fe200078e0008 */
[----:B------:R-:W-:-:S03]  /*0420*/  IABS R8, R11 ;  /* 0x0000000b00087213 */ /* 0x000fc60000000000 */
[----:B------:R-:W-:Y:S02]  /*0430*/  IMAD R5, R2, R7, RZ ;  /* 0x0000000702057224 */ /* 0x000fe400078e02ff */
[----:B------:R-:W-:Y:S02]  /*0440*/  IMAD.MOV.U32 R2, RZ, RZ, RZ ;  /* 0x000000ffff027224 */ /* 0x000fe400078e00ff */
[----:B------:R-:W-:Y:S02]  /*0450*/  IMAD.MOV R0, RZ, RZ, -R8 ;  /* 0x000000ffff007224 */ /* 0x000fe400078e0a08 */
        /* <DEDUP_REMOVED lines=9> */
[----:B------:R-:W-:-:S07]  /*04f0*/  ISETP.GE.AND P2, PT, R0, RZ, PT ;  /* 0x000000ff0000720c */ /* 0x000fce0003f46270 */
[----:B------:R-:W-:Y:S01]  /*0500*/  @P0 VIADD R2, R2, 0x1 ;  /* 0x0000000102020836 */ /* 0x000fe20000000000 */
[----:B------:R-:W-:-:S05]  /*0510*/  ISETP.GE.AND P0, PT, R153, 0x40, PT ;  /* 0x000000409900780c */ /* 0x000fca0003f06270 */
[----:B------:R-:W-:Y:S01]  /*0520*/  @!P2 IMAD.MOV R2, RZ, RZ, -R2 ;  /* 0x000000ffff02a224 */ /* 0x000fe200078e0a02 */
[----:B------:R-:W-:-:S05]  /*0530*/  @!P1 LOP3.LUT R2, RZ, R11, RZ, 0x33, !PT ;  /* 0x0000000bff029212 */ /* 0x000fca00078e33ff */
[----:B------:R-:W-:Y:S02]  /*0540*/  IMAD.MOV R0, RZ, RZ, -R2 ;  /* 0x000000ffff007224 */ /* 0x000fe400078e0a02 */
[----:B------:R-:W-:Y:S02]  /*0550*/  IMAD.SHL.U32 R19, R2, 0x20, RZ ;  /* 0x0000002002137824 */ /* 0x000fe400078e00ff */
[----:B------:R-:W-:Y:S02]  /*0560*/  IMAD R0, R11, R0, R4 ;  /* 0x000000000b007224 */ /* 0x000fe400078e0204 */
[C---:B------:R-:W-:Y:S02]  /*0570*/  VIADD R22, R19.reuse, 0x1 ;  /* 0x0000000113167836 */ /* 0x040fe40000000000 */
[----:B------:R-:W-:Y:S02]  /*0580*/  IMAD.IADD R0, R6, 0x1, R0 ;  /* 0x0000000106007824 */ /* 0x000fe400078e0200 */
[----:B------:R-:W-:-:S02]  /*0590*/  VIADD R24, R19, 0x2 ;  /* 0x0000000213187836 */ /* 0x000fc40000000000 */
[C---:B------:R-:W-:Y:S02]  /*05a0*/  VIADD R26, R19.reuse, 0x3 ;  /* 0x00000003131a7836 */ /* 0x040fe40000000000 */
[C---:B------:R-:W-:Y:S02]  /*05b0*/  VIADD R28, R19.reuse, 0x4 ;  /* 0x00000004131c7836 */ /* 0x040fe40000000000 */
[C---:B------:R-:W-:Y:S02]  /*05c0*/  VIADD R12, R19.reuse, 0x5 ;  /* 0x00000005130c7836 */ /* 0x040fe40000000000 */
[C---:B------:R-:W-:Y:S02]  /*05d0*/  VIADD R30, R19.reuse, 0x6 ;  /* 0x00000006131e7836 */ /* 0x040fe40000000000 */
[C---:B------:R-:W-:Y:S02]  /*05e0*/  VIADD R32, R19.reuse, 0x7 ;  /* 0x0000000713207836 */ /* 0x040fe40000000000 */
        /* <DEDUP_REMOVED lines=23> */
[----:B------:R-:W-:Y:S02]  /*0760*/  VIADD R14, R19, 0x1f ;  /* 0x0000001f130e7836 */ /* 0x000fe40000000000 */
[----:B------:R-:W-:Y:S01]  /*0770*/  IMAD R13, R0, 0x40, R155 ;  /* 0x00000040000d7824 */ /* 0x000fe200078e029b */
[----:B------:R-:W-:Y:S06]  /*0780*/  @!P0 BRA `(.L_x_0) ;  /* 0x00000050003c8947 */ /* 0x000fec0003800000 */
[----:B------:R-:W-:Y:S01]  /*0790*/  IABS R9, R56 ;  /* 0x0000003800097213 */ /* 0x000fe20000000000 */
[----:B------:R-:W0:Y:S01]  /*07a0*/  LDC.64 R248, c[0x0][0x218] ;  /* 0x00008600fff87b82 */ /* 0x000e220000000a00 */
[----:B------:R-:W-:Y:S01]  /*07b0*/  IABS R2, R57 ;  /* 0x0000003900027213 */ /* 0x000fe20000000000 */
[----:B------:R-:W-:Y:S01]  /*07c0*/  ULDC UR5, c[0x0][0x234] ;  /* 0x00008d0000057ab9 */ /* 0x000fe20000000800 */
[----:B------:R-:W1:Y:S01]  /*07d0*/  I2F.RP R0, R9 ;  /* 0x0000000900007306 */ /* 0x000e620000209400 */
[----:B------:R-:W-:Y:S01]  /*07e0*/  IABS R21, R23 ;  /* 0x0000001700157213 */ /* 0x000fe20000000000 */
[----:B------:R-:W-:Y:S01]  /*07f0*/  ULDC.64 UR8, c[0x0][0x210] ;  /* 0x0000840000087ab9 */ /* 0x000fe20000000a00 */
[----:B------:R-:W-:Y:S02]  /*0800*/  ISETP.GE.AND P1, PT, R13, RZ, PT ;  /* 0x000000ff0d00720c */ /* 0x000fe40003f26270 */
[----:B------:R-:W-:Y:S02]  /*0810*/  CS2R R100, SRZ ;  /* 0x0000000000647805 */ /* 0x000fe4000001ff00 */
[----:B------:R-:W-:Y:S01]  /*0820*/  ISETP.NE.AND P5, PT, R56, RZ, PT ;  /* 0x000000ff3800720c */ /* 0x000fe20003fa5270 */
[----:B------:R-:W2:Y:S01]  /*0830*/  LDC R126, c[0x0][0x238] ;  /* 0x00008e00ff7e7b82 */ /* 0x000ea20000000800 */
[----:B------:R-:W-:Y:S01]  /*0840*/  ISETP.GE.AND P6, PT, R27, RZ, PT ;  /* 0x000000ff1b00720c */ /* 0x000fe20003fc6270 */
[----:B------:R-:W3:Y:S01]  /*0850*/  I2F.RP R3, R2 ;  /* 0x0000000200037306 */ /* 0x000ee20000209400 */
[----:B------:R-:W-:-:S02]  /*0860*/  IABS R43, R41 ;  /* 0x00000029002b7213 */ /* 0x000fc40000000000 */
[----:B------:R-:W-:Y:S02]  /*0870*/  CS2R R102, SRZ ;  /* 0x0000000000667805 */ /* 0x000fe4000001ff00 */
[----:B------:R-:W-:Y:S02]  /*0880*/  IABS R47, R46 ;  /* 0x0000002e002f7213 */ /* 0x000fe40000000000 */
[----:B------:R-:W-:Y:S02]  /*0890*/  CS2R R104, SRZ ;  /* 0x0000000000687805 */ /* 0x000fe4000001ff00 */
[----:B------:R-:W-:Y:S02]  /*08a0*/  IABS R45, R39 ;  /* 0x00000027002d7213 */ /* 0x000fe40000000000 */
[----:B------:R-:W-:Y:S02]  /*08b0*/  CS2R R106, SRZ ;  /* 0x00000000006a7805 */ /* 0x000fe4000001ff00 */
[----:B------:R-:W-:Y:S01]  /*08c0*/  IABS R51, R42 ;  /* 0x0000002a00337213 */ /* 0x000fe20000000000 */
[----:B-1----:R-:W1:Y:S01]  /*08d0*/  MUFU.RCP R0, R0 ;  /* 0x0000000000007308 */ /* 0x002e620000001000 */
[----:B------:R-:W-:-:S02]  /*08e0*/  IABS R61, R34 ;  /* 0x00000022003d7213 */ /* 0x000fc40000000000 */
[----:B------:R-:W-:Y:S02]  /*08f0*/  CS2R R82, SRZ ;  /* 0x0000000000527805 */ /* 0x000fe4000001ff00 */
[----:B------:R-:W-:Y:S02]  /*0900*/  IABS R59, R36 ;  /* 0x00000024003b7213 */ /* 0x000fe40000000000 */
[----:B------:R-:W-:Y:S02]  /*0910*/  CS2R R84, SRZ ;  /* 0x0000000000547805 */ /* 0x000fe4000001ff00 */
[----:B------:R-:W-:Y:S02]  /*0920*/  IABS R67, R12 ;  /* 0x0000000c00437213 */ /* 0x000fe40000000000 */
[----:B------:R-:W-:Y:S02]  /*0930*/  CS2R R86, SRZ ;  /* 0x0000000000567805 */ /* 0x000fe4000001ff00 */
[----:B------:R-:W-:Y:S01]  /*0940*/  IABS R63, R32 ;  /* 0x00000020003f7213 */ /* 0x000fe20000000000 */
[----:B---3--:R-:W3:Y:S01]  /*0950*/  MUFU.RCP R3, R3 ;  /* 0x0000000300037308 */ /* 0x008ee20000001000 */
[----:B------:R-:W-:-:S02]  /*0960*/  IABS R65, R30 ;  /* 0x0000001e00417213 */ /* 0x000fc40000000000 */
[----:B------:R-:W-:Y:S02]  /*0970*/  CS2R R88, SRZ ;  /* 0x0000000000587805 */ /* 0x000fe4000001ff00 */
[----:B------:R-:W-:Y:S02]  /*0980*/  IABS R69, R28 ;  /* 0x0000001c00457213 */ /* 0x000fe40000000000 */
[----:B------:R-:W-:Y:S02]  /*0990*/  CS2R R90, SRZ ;  /* 0x00000000005a7805 */ /* 0x000fe4000001ff00 */
[----:B------:R-:W-:Y:S01]  /*09a0*/  IABS R71, R26 ;  /* 0x0000001a00477213 */ /* 0x000fe20000000000 */
[C---:B--2---:R-:W-:Y:S01]  /*09b0*/  IMAD R152, R126.reuse, 0x3f, RZ ;  /* 0x0000003f7e987824 */ /* 0x044fe200078e02ff */
[----:B------:R-:W-:Y:S01]  /*09c0*/  IABS R73, R24 ;  /* 0x0000001800497213 */ /* 0x000fe20000000000 */
[----:B------:R-:W-:Y:S01]  /*09d0*/  IMAD R151, R126, 0x3e, RZ ;  /* 0x0000003e7e977824 */ /* 0x000fe200078e02ff */
[----:B------:R-:W-:Y:S01]  /*09e0*/  IABS R75, R22 ;  /* 0x00000016004b7213 */ /* 0x000fe20000000000 */
[----:B-1----:R-:W-:Y:S01]  /*09f0*/  VIADD R4, R0, 0xffffffe ;  /* 0x0ffffffe00047836 */ /* 0x002fe20000000000 */
[----:B------:R-:W-:Y:S01]  /*0a00*/  IABS R0, R13 ;  /* 0x0000000d00007213 */ /* 0x000fe20000000000 */
[C---:B------:R-:W-:Y:S01]  /*0a10*/  IMAD R150, R126.reuse, 0x3d, RZ ;  /* 0x0000003d7e967824 */ /* 0x040fe200078e02ff */
[----:B------:R-:W-:Y:S01]  /*0a20*/  IABS R77, R19 ;  /* 0x00000013004d7213 */ /* 0x000fe20000000000 */
[----:B------:R1:W2:Y:S01]  /*0a30*/  F2I.FTZ.U32.TRUNC.NTZ R5, R4 ;  /* 0x0000000400057305 */ /* 0x0002a2000021f000 */
[----:B------:R-:W-:Y:S01]  /*0a40*/  IABS R49, R16 ;  /* 0x0000001000317213 */ /* 0x000fe20000000000 */
[C---:B------:R-:W-:Y:S01]  /*0a50*/  IMAD R149, R126.reuse, 0x3c, RZ ;  /* 0x0000003c7e957824 */ /* 0x040fe200078e02ff */
[----:B------:R-:W-:Y:S01]  /*0a60*/  IABS R79, R17 ;  /* 0x00000011004f7213 */ /* 0x000fe20000000000 */
[----:B---3--:R-:W-:Y:S01]  /*0a70*/  VIADD R6, R3, 0xffffffe ;  /* 0x0ffffffe03067836 */ /* 0x008fe20000000000 */
[----:B------:R-:W-:Y:S01]  /*0a80*/  IABS R81, R18 ;  /* 0x0000001200517213 */ /* 0x000fe20000000000 */
[C---:B------:R-:W-:Y:S01]  /*0a90*/  IMAD R148, R126.reuse, 0x3b, RZ ;  /* 0x0000003b7e947824 */ /* 0x040fe200078e02ff */
[----:B------:R-:W-:Y:S01]  /*0aa0*/  CS2R R92, SRZ ;  /* 0x00000000005c7805 */ /* 0x000fe2000001ff00 */
[----:B------:R3:W4:Y:S01]  /*0ab0*/  F2I.FTZ.U32.TRUNC.NTZ R7, R6 ;  /* 0x0000000600077305 */ /* 0x000722000021f000 */
[----:B-1----:R-:W-:Y:S01]  /*0ac0*/  IMAD.MOV.U32 R4, RZ, RZ, RZ ;  /* 0x000000ffff047224 */ /* 0x002fe200078e00ff */
[----:B------:R-:W-:Y:S01]  /*0ad0*/  CS2R R94, SRZ ;  /* 0x00000000005e7805 */ /* 0x000fe2000001ff00 */
[----:B------:R-:W-:-:S02]  /*0ae0*/  IMAD R147, R126, 0x3a, RZ ;  /* 0x0000003a7e937824 */ /* 0x000fc400078e02ff */
[----:B------:R-:W-:Y:S02]  /*0af0*/  IMAD R146, R126, 0x39, RZ ;  /* 0x000000397e927824 */ /* 0x000fe400078e02ff */
[--C-:B--2---:R-:W-:Y:S02]  /*0b00*/  IMAD.MOV R8, RZ, RZ, -R5.reuse ;  /* 0x000000ffff087224 */ /* 0x104fe400078e0a05 */
[----:B---3--:R-:W-:Y:S02]  /*0b10*/  IMAD.MOV.U32 R6, RZ, RZ, RZ ;  /* 0x000000ffff067224 */ /* 0x008fe400078e00ff */
[----:B------:R-:W-:Y:S02]  /*0b20*/  IMAD R11, R8, R9, RZ ;  /* 0x00000009080b7224 */ /* 0x000fe400078e02ff */
[----:B------:R-:W-:Y:S02]  /*0b30*/  IMAD R145, R126, 0x38, RZ ;  /* 0x000000387e917824 */ /* 0x000fe400078e02ff */
[----:B------:R-:W-:Y:S01]  /*0b40*/  IMAD.HI.U32 R5, R5, R11, R4 ;  /* 0x0000000b05057227 */ /* 0x000fe200078e0004 */
[----:B------:R-:W-:-:S02]  /*0b50*/  IABS R4, R37 ;  /* 0x0000002500047213 */ /* 0x000fc40000000000 */
[----:B------:R-:W-:Y:S01]  /*0b60*/  IABS R11, R27 ;  /* 0x0000001b000b7213 */ /* 0x000fe20000000000 */
[----:B----4-:R-:W-:Y:S01]  /*0b70*/  IMAD.MOV R3, RZ, RZ, -R7 ;  /* 0x000000ffff037224 */ /* 0x010fe200078e0a07 */
[----:B------:R-:W-:Y:S01]  /*0b80*/  IABS R27, R29 ;  /* 0x0000001d001b7213 */ /* 0x000fe20000000000 */
[----:B------:R-:W-:-:S04]  /*0b90*/  IMAD.HI.U32 R5, R5, R0, RZ ;  /* 0x0000000005057227 */ /* 0x000fc800078e00ff */
[----:B------:R-:W-:Y:S02]  /*0ba0*/  IMAD.MOV R5, RZ, RZ, -R5 ;  /* 0x000000ffff057224 */ /* 0x000fe400078e0a05 */
[----:B------:R-:W-:Y:S02]  /*0bb0*/  IMAD R3, R3, R2, RZ ;  /* 0x0000000203037224 */ /* 0x000fe400078e02ff */
[----:B------:R-:W-:Y:S02]  /*0bc0*/  IMAD R0, R9, R5, R0 ;  /* 0x0000000509007224 */ /* 0x000fe400078e0200 */
[----:B------:R-:W-:Y:S01]  /*0bd0*/  IMAD.HI.U32 R6, R7, R3, R6 ;  /* 0x0000000307067227 */ /* 0x000fe200078e0006 */
[----:B------:R-:W-:Y:S02]  /*0be0*/  IABS R7, R35 ;  /* 0x0000002300077213 */ /* 0x000fe40000000000 */
[----:B------:R-:W-:Y:S01]  /*0bf0*/  ISETP.GT.U32.AND P0, PT, R9, R0, PT ;  /* 0x000000000900720c */ /* 0x000fe20003f04070 */
[----:B------:R-:W-:-:S02]  /*0c00*/  IMAD.MOV.U32 R5, RZ, RZ, R4 ;  /* 0x000000ffff057224 */ /* 0x000fc400078e0004 */
[----:B------:R-:W-:-:S04]  /*0c10*/  IMAD.HI.U32 R4, R6, R7, RZ ;  /* 0x0000000706047227 */ /* 0x000fc800078e00ff */
[----:B------:R-:W-:-:S04]  /*0c20*/  IMAD.HI.U32 R3, R6, R5, RZ ;  /* 0x0000000506037227 */ /* 0x000fc800078e00ff */
[----:B------:R-:W-:Y:S02]  /*0c30*/  IMAD.MOV R3, RZ, RZ, -R3 ;  /* 0x000000ffff037224 */ /* 0x000fe400078e0a03 */
[----:B------:R-:W-:Y:S02]  /*0c40*/  @!P0 IMAD.IADD R0, R0, 0x1, -R9 ;  /* 0x0000000100008824 */ /* 0x000fe400078e0a09 */
[----:B------:R-:W-:Y:S02]  /*0c50*/  IMAD R3, R2, R3, R5 ;  /* 0x0000000302037224 */ /* 0x000fe400078e0205 */
[----:B------:R-:W-:Y:S01]  /*0c60*/  IMAD.HI.U32 R5, R6, R11, RZ ;  /* 0x0000000b06057227 */ /* 0x000fe200078e00ff */
[----:B------:R-:W-:Y:S02]  /*0c70*/  ISETP.GT.U32.AND P0, PT, R9, R0, PT ;  /* 0x000000000900720c */ /* 0x000fe40003f04070 */
[----:B------:R-:W-:Y:S01]  /*0c80*/  ISETP.GT.U32.AND P2, PT, R2, R3, PT ;  /* 0x000000030200720c */ /* 0x000fe20003f44070 */
[----:B------:R-:W-:-:S02]  /*0c90*/  IMAD.MOV R4, RZ, RZ, -R4 ;  /* 0x000000ffff047224 */ /* 0x000fc400078e0a04 */
[----:B------:R-:W-:Y:S02]  /*0ca0*/  IMAD.MOV R8, RZ, RZ, -R5 ;  /* 0x000000ffff087224 */ /* 0x000fe400078e0a05 */
[----:B------:R-:W-:Y:S02]  /*0cb0*/  IMAD R5, R2, R4, R7 ;  /* 0x0000000402057224 */ /* 0x000fe400078e0207 */
[----:B------:R-:W-:-:S03]  /*0cc0*/  IMAD.HI.U32 R4, R6, R21, RZ ;  /* 0x0000001506047227 */ /* 0x000fc600078e00ff */
[----:B------:R-:W-:Y:S01]  /*0cd0*/  ISETP.GT.U32.AND P3, PT, R2, R5, PT ;  /* 0x000000050200720c */ /* 0x000fe20003f64070 */
[----:B------:R-:W-:Y:S02]  /*0ce0*/  IMAD.MOV R4, RZ, RZ, -R4 ;  /* 0x000000ffff047224 */ /* 0x000fe400078e0a04 */
[----:B------:R-:W-:Y:S02]  /*0cf0*/  @!P0 IMAD.IADD R0, R0, 0x1, -R9 ;  /* 0x0000000100008824 */ /* 0x000fe400078e0a09 */
[C---:B------:R-:W-:Y:S01]  /*0d00*/  IMAD R9, R2.reuse, R4, R21 ;  /* 0x0000000402097224 */ /* 0x040fe200078e0215 */
[----:B------:R-:W-:Y:S01]  /*0d10*/  IABS R21, R25 ;  /* 0x0000001900157213 */ /* 0x000fe20000000000 */
[----:B------:R-:W-:Y:S01]  /*0d20*/  @!P2 IMAD.IADD R3, R3, 0x1, -R2 ;  /* 0x000000010303a824 */ /* 0x000fe200078e0a02 */
[----:B------:R-:W-:Y:S01]  /*0d30*/  ISETP.GE.AND P2, PT, R37, RZ, PT ;  /* 0x000000ff2500720c */ /* 0x000fe20003f46270 */
[----:B------:R-:W-:Y:S01]  /*0d40*/  @!P1 IMAD.MOV R0, RZ, RZ, -R0 ;  /* 0x000000ffff009224 */ /* 0x000fe200078e0a00 */
[----:B------:R-:W-:Y:S01]  /*0d50*/  @!P5 LOP3.LUT R0, RZ, R56, RZ, 0x33, !PT ;  /* 0x00000038ff00d212 */ /* 0x000fe200078e33ff */
[C---:B------:R-:W-:Y:S01]  /*0d60*/  IMAD R7, R2.reuse, R8, R11 ;  /* 0x0000000802077224 */ /* 0x040fe200078e020b */
[C---:B------:R-:W-:Y:S01]  /*0d70*/  ISETP.GT.U32.AND P5, PT, R2.reuse, R9, PT ;  /* 0x000000090200720c */ /* 0x040fe20003fa4070 */
[----:B------:R-:W-:Y:S01]  /*0d80*/  @!P3 IMAD.IADD R5, R5, 0x1, -R2 ;  /* 0x000000010505b824 */ /* 0x000fe200078e0a02 */
[----:B------:R-:W-:Y:S01]  /*0d90*/  ISETP.GT.U32.AND P4, PT, R2, R3, PT ;  /* 0x000000030200720c */ /* 0x000fe20003f84070 */
[----:B------:R-:W-:Y:S01]  /*0da0*/  IMAD R0, R0, UR5, RZ ;  /* 0x0000000500007c24 */ /* 0x000fe2000f8e02ff */
[----:B------:R-:W-:Y:S01]  /*0db0*/  ISETP.GT.U32.AND P0, PT, R2, R7, PT ;  /* 0x000000070200720c */ /* 0x000fe20003f04070 */
[----:B------:R-:W-:Y:S01]  /*0dc0*/  ULDC UR5, c[0x0][0x230] ;  /* 0x00008c0000057ab9 */ /* 0x000fe20000000800 */
[----:B------:R-:W-:Y:S01]  /*0dd0*/  IABS R11, R33 ;  /* 0x00000021000b7213 */ /* 0x000fe20000000000 */
[C---:B------:R-:W-:Y:S01]  /*0de0*/  IMAD R144, R126.reuse, 0x37, RZ ;  /* 0x000000377e907824 */ /* 0x040fe200078e02ff */
[----:B------:R-:W-:Y:S01]  /*0df0*/  ISETP.GE.AND P3, PT, R23, RZ, PT ;  /* 0x000000ff1700720c */ /* 0x000fe20003f66270 */
[----:B------:R-:W-:Y:S01]  /*0e00*/  IMAD R143, R126, 0x36, RZ ;  /* 0x000000367e8f7824 */ /* 0x000fe200078e02ff */
[----:B------:R-:W-:Y:S01]  /*0e10*/  ISETP.GE.AND P1, PT, R35, RZ, PT ;  /* 0x000000ff2300720c */ /* 0x000fe20003f26270 */
[----:B------:R-:W-:Y:S01]  /*0e20*/  IMAD.HI.U32 R4, R6, R11, RZ ;  /* 0x0000000b06047227 */ /* 0x000fe200078e00ff */
[----:B------:R-:W-:-:S03]  /*0e30*/  IABS R37, R44 ;  /* 0x0000002c00257213 */ /* 0x000fc60000000000 */
[--C-:B------:R-:W-:Y:S02]  /*0e40*/  @!P5 IMAD.IADD R9, R9, 0x1, -R2.reuse ;  /* 0x000000010909d824 */ /* 0x100fe400078e0a02 */
[--C-:B------:R-:W-:Y:S02]  /*0e50*/  @!P4 IMAD.IADD R3, R3, 0x1, -R2.reuse ;  /* 0x000000010303c824 */ /* 0x100fe400078e0a02 */
[----:B------:R-:W-:Y:S01]  /*0e60*/  @!P0 IMAD.IADD R7, R7, 0x1, -R2 ;  /* 0x0000000107078824 */ /* 0x000fe200078e0a02 */
[C---:B------:R-:W-:Y:S01]  /*0e70*/  ISETP.GT.U32.AND P5, PT, R2.reuse, R9, PT ;  /* 0x000000090200720c */ /* 0x040fe20003fa4070 */
[----:B------:R-:W-:Y:S01]  /*0e80*/  IMAD.MOV.U32 R23, RZ, RZ, R3 ;  /* 0x000000ffff177224 */ /* 0x000fe200078e0003 */
[----:B------:R-:W-:Y:S01]  /*0e90*/  ISETP.GT.U32.AND P0, PT, R2, R5, PT ;  /* 0x000000050200720c */ /* 0x000fe20003f04070 */
[----:B------:R-:W-:Y:S01]  /*0ea0*/  IMAD.HI.U32 R3, R6, R21, RZ ;  /* 0x0000001506037227 */ /* 0x000fe200078e00ff */
[----:B------:R-:W-:-:S03]  /*0eb0*/  ISETP.GT.U32.AND P4, PT, R2, R7, PT ;  /* 0x000000070200720c */ /* 0x000fc60003f84070 */
[----:B------:R-:W-:Y:S02]  /*0ec0*/  IMAD.MOV R3, RZ, RZ, -R3 ;  /* 0x000000ffff037224 */ /* 0x000fe400078e0a03 */
[----:B------:R-:W-:Y:S02]  /*0ed0*/  IMAD.MOV R4, RZ, RZ, -R4 ;  /* 0x000000ffff047224 */ /* 0x000fe400078e0a04 */
[C---:B------:R-:W-:Y:S01]  /*0ee0*/  IMAD R3, R2.reuse, R3, R21 ;  /* 0x0000000302037224 */ /* 0x040fe200078e0215 */
[----:B------:R-:W-:Y:S01]  /*0ef0*/  IABS R21, R31 ;  /* 0x0000001f00157213 */ /* 0x000fe20000000000 */
[----:B------:R-:W-:Y:S02]  /*0f00*/  IMAD R11, R2, R4, R11 ;  /* 0x00000004020b7224 */ /* 0x000fe400078e020b */
[----:B------:R-:W-:-:S04]  /*0f10*/  IMAD.HI.U32 R4, R6, R27, RZ ;  /* 0x0000001b06047227 */ /* 0x000fc800078e00ff */
[--C-:B------:R-:W-:Y:S01]  /*0f20*/  @!P5 IMAD.IADD R9, R9, 0x1, -R2.reuse ;  /* 0x000000010909d824 */ /* 0x100fe200078e0a02 */
[C---:B------:R-:W-:Y:S01]  /*0f30*/  ISETP.GT.U32.AND P5, PT, R2.reuse, R3, PT ;  /* 0x000000030200720c */ /* 0x040fe20003fa4070 */
[----:B------:R-:W-:Y:S01]  /*0f40*/  @!P0 IMAD.IADD R5, R5, 0x1, -R2 ;  /* 0x0000000105058824 */ /* 0x000fe200078e0a02 */
[----:B------:R-:W-:Y:S01]  /*0f50*/  ISETP.GE.AND P0, PT, R33, RZ, PT ;  /* 0x000000ff2100720c */ /* 0x000fe20003f06270 */
[----:B------:R-:W-:Y:S02]  /*0f60*/  IMAD.MOV R4, RZ, RZ, -R4 ;  /* 0x000000ffff047224 */ /* 0x000fe400078e0a04 */
[----:B------:R-:W-:Y:S01]  /*0f70*/  @!P4 IMAD.IADD R7, R7, 0x1, -R2 ;  /* 0x000000010707c824 */ /* 0x000fe200078e0a02 */
[----:B------:R-:W-:Y:S01]  /*0f80*/  ISETP.GE.AND P4, PT, R25, RZ, PT ;  /* 0x000000ff1900720c */ /* 0x000fe20003f86270 */
[----:B------:R-:W-:Y:S02]  /*0f90*/  IMAD.MOV.U32 R25, RZ, RZ, R5 ;  /* 0x000000ffff197224 */ /* 0x000fe400078e0005 */
[----:B------:R-:W-:Y:S01]  /*0fa0*/  @!P2 IMAD.MOV R23, RZ, RZ, -R23 ;  /* 0x000000ffff17a224 */ /* 0x000fe200078e0a17 */
[C---:B------:R-:W-:Y:S01]  /*0fb0*/  ISETP.GT.U32.AND P2, PT, R2.reuse, R11, PT ;  /* 0x0000000b0200720c */ /* 0x040fe20003f44070 */
[----:B------:R-:W-:-:S02]  /*0fc0*/  IMAD R5, R2, R4, R27 ;  /* 0x0000000402057224 */ /* 0x000fc400078e021b */
[----:B------:R-:W-:Y:S01]  /*0fd0*/  IMAD.MOV.U32 R27, RZ, RZ, R7 ;  /* 0x000000ffff1b7224 */ /* 0x000fe200078e0007 */
[----:B------:R-:W-:Y:S01]  /*0fe0*/  IABS R7, R10 ;  /* 0x0000000a00077213 */ /* 0x000fe20000000000 */
[----:B------:R-:W-:Y:S02]  /*0ff0*/  @!P5 IMAD.IADD R3, R3, 0x1, -R2 ;  /* 0x000000010303d824 */ /* 0x000fe400078e0a02 */
[----:B------:R-:W-:Y:S01]  /*1000*/  @!P6 IMAD.MOV R27, RZ, RZ, -R27 ;  /* 0x000000ffff1be224 */ /* 0x000fe200078e0a1b */
[----:B------:R-:W-:Y:S01]  /*1010*/  ISETP.GT.U32.AND P6, PT, R2, R5, PT ;  /* 0x000000050200720c */ /* 0x000fe20003fc4070 */
[----:B------:R-:W-:Y:S01]  /*1020*/  IMAD.HI.U32 R4, R6, R21, RZ ;  /* 0x0000001506047227 */ /* 0x000fe200078e00ff */
[----:B------:R-:W-:-:S03]  /*1030*/  ISETP.GT.U32.AND P5, PT, R2, R3, PT ;  /* 0x000000030200720c */ /* 0x000fc60003fa4070 */
[----:B------:R-:W-:Y:S01]  /*1040*/  @!P2 IMAD.IADD R11, R11, 0x1, -R2 ;  /* 0x000000010b0ba824 */ /* 0x000fe200078e0a02 */
[----:B------:R-:W-:Y:S01]  /*1050*/  ISETP.GE.AND P2, PT, R29, RZ, PT ;  /* 0x000000ff1d00720c */ /* 0x000fe20003f46270 */
[----:B------:R-:W-:Y:S02]  /*1060*/  IMAD.MOV.U32 R29, RZ, RZ, R9 ;  /* 0x000000ffff1d7224 */ /* 0x000fe400078e0009 */
[----:B------:R-:W-:Y:S02]  /*1070*/  IMAD.MOV R4, RZ, RZ, -R4 ;  /* 0x000000ffff047224 */ /* 0x000fe400078e0a04 */
[----:B------:R-:W-:Y:S01]  /*1080*/  @!P3 IMAD.MOV R29, RZ, RZ, -R29 ;  /* 0x000000ffff1db224 */ /* 0x000fe200078e0a1d */
[----:B------:R-:W-:Y:S01]  /*1090*/  ISETP.GE.AND P3, PT, R31, RZ, PT ;  /* 0x000000ff1f00720c */ /* 0x000fe20003f66270 */
[----:B------:R-:W-:Y:S01]  /*10a0*/  @!P6 IMAD.IADD R5, R5, 0x1, -R2 ;  /* 0x000000010505e824 */ /* 0x000fe200078e0a02 */
[----:B------:R-:W-:Y:S01]  /*10b0*/  IABS R31, R48 ;  /* 0x00000030001f7213 */ /* 0x000fe20000000000 */
[----:B------:R-:W-:-:S02]  /*10c0*/  IMAD.MOV.U32 R9, RZ, RZ, R7 ;  /* 0x000000ffff097224 */ /* 0x000fc400078e0007 */
[C---:B------:R-:W-:Y:S01]  /*10d0*/  IMAD R7, R2.reuse, R4, R21 ;  /* 0x0000000402077224 */ /* 0x040fe200078e0215 */
[----:B------:R-:W-:Y:S01]  /*10e0*/  ISETP.GT.U32.AND P6, PT, R2, R5, PT ;  /* 0x000000050200720c */ /* 0x000fe20003fc4070 */
[----:B------:R-:W-:-:S04]  /*10f0*/  IMAD.HI.U32 R4, R6, R9, RZ ;  /* 0x0000000906047227 */ /* 0x000fc800078e00ff */
[----:B------:R-:W-:Y:S01]  /*1100*/  @!P5 IMAD.IADD R3, R3, 0x1, -R2 ;  /* 0x000000010303d824 */ /* 0x000fe200078e0a02 */
[----:B------:R-:W-:Y:S01]  /*1110*/  ISETP.GT.U32.AND P5, PT, R2, R7, PT ;  /* 0x000000070200720c */ /* 0x000fe20003fa4070 */
[----:B------:R-:W-:-:S04]  /*1120*/  IMAD.HI.U32 R8, R6, R31, RZ ;  /* 0x0000001f06087227 */ /* 0x000fc800078e00ff */
[----:B------:R-:W-:Y:S02]  /*1130*/  IMAD.MOV R4, RZ, RZ, -R4 ;  /* 0x000000ffff047224 */ /* 0x000fe400078e0a04 */
[----:B------:R-:W-:Y:S02]  /*1140*/  IMAD.MOV R8, RZ, RZ, -R8 ;  /* 0x000000ffff087224 */ /* 0x000fe400078e0a08 */
[C---:B------:R-:W-:Y:S02]  /*1150*/  IMAD R9, R2.reuse, R4, R9 ;  /* 0x0000000402097224 */ /* 0x040fe400078e0209 */
[----:B------:R-:W-:Y:S01]  /*1160*/  @!P1 IMAD.MOV R25, RZ, RZ, -R25 ;  /* 0x000000ffff199224 */ /* 0x000fe200078e0a19 */
[C---:B------:R-:W-:Y:S01]  /*1170*/  ISETP.GT.U32.AND P1, PT, R2.reuse, R11, PT ;  /* 0x0000000b0200720c */ /* 0x040fe20003f24070 */
[C---:B------:R-:W-:Y:S02]  /*1180*/  IMAD R21, R2.reuse, R8, R31 ;  /* 0x0000000802157224 */ /* 0x040fe400078e021f */
[--C-:B------:R-:W-:Y:S01]  /*1190*/  @!P6 IMAD.IADD R5, R5, 0x1, -R2.reuse ;  /* 0x000000010505e824 */ /* 0x100fe200078e0a02 */
[C---:B------:R-:W-:Y:S01]  /*11a0*/  ISETP.GT.U32.AND P6, PT, R2.reuse, R9, PT ;  /* 0x000000090200720c */ /* 0x040fe20003fc4070 */
[----:B------:R-:W-:Y:S01]  /*11b0*/  @!P5 IMAD.IADD R7, R7, 0x1, -R2 ;  /* 0x000000010707d824 */ /* 0x000fe200078e0a02 */
[----:B------:R-:W-:Y:S01]  /*11c0*/  ISETP.GT.U32.AND P5, PT, R2, R21, PT ;  /* 0x000000150200720c */ /* 0x000fe20003fa4070 */
[----:B------:R-:W-:-:S04]  /*11d0*/  IMAD.HI.U32 R4, R6, R43, RZ ;  /* 0x0000002b06047227 */ /* 0x000fc800078e00ff */
[----:B------:R-:W-:Y:S02]  /*11e0*/  IMAD.MOV R4, RZ, RZ, -R4 ;  /* 0x000000ffff047224 */ /* 0x000fe400078e0a04 */
[--C-:B------:R-:W-:Y:S01]  /*11f0*/  @!P1 IMAD.IADD R11, R11, 0x1, -R2.reuse ;  /* 0x000000010b0b9824 */ /* 0x100fe200078e0a02 */
[----:B------:R-:W-:Y:S01]  /*1200*/  ISETP.GE.AND P1, PT, R10, RZ, PT ;  /* 0x000000ff0a00720c */ /* 0x000fe20003f26270 */
[C---:B------:R-:W-:Y:S02]  /*1210*/  IMAD R43, R2.reuse, R4, R43 ;  /* 0x00000004022b7224 */ /* 0x040fe400078e022b */
[--C-:B------:R-:W-:Y:S01]  /*1220*/  @!P6 IMAD.IADD R9, R9, 0x1, -R2.reuse ;  /* 0x000000010909e824 */ /* 0x100fe200078e0a02 */
[----:B------:R-:W-:Y:S01]  /*1230*/  ISETP.GT.U32.AND P6, PT, R2, R7, PT ;  /* 0x000000070200720c */ /* 0x000fe20003fc4070 */
[----:B------:R-:W-:Y:S02]  /*1240*/  IMAD.MOV.U32 R31, RZ, RZ, R11 ;  /* 0x000000ffff1f7224 */ /* 0x000fe400078e000b */
[----:B------:R-:W-:-:S02]  /*1250*/  @!P5 IMAD.IADD R21, R21, 0x1, -R2 ;  /* 0x000000011515d824 */ /* 0x000fc400078e0a02 */
[----:B------:R-:W-:Y:S02]  /*1260*/  IMAD.MOV.U32 R33, RZ, RZ, R3 ;  /* 0x000000ffff217224 */ /* 0x000fe400078e0003 */
[----:B------:R-:W-:Y:S01]  /*1270*/  @!P0 IMAD.MOV R31, RZ, RZ, -R31 ;  /* 0x000000ffff1f8224 */ /* 0x000fe200078e0a1f */
[----:B------:R-:W-:Y:S01]  /*1280*/  ISETP.GT.U32.AND P0, PT, R2, R9, PT ;  /* 0x000000090200720c */ /* 0x000fe20003f04070 */
[----:B------:R-:W-:Y:S01]  /*1290*/  IMAD.HI.U32 R10, R6, R47, RZ ;  /* 0x0000002f060a7227 */ /* 0x000fe200078e00ff */
[----:B------:R-:W-:-:S03]  /*12a0*/  ISETP.GT.U32.AND P5, PT, R2, R21, PT ;  /* 0x000000150200720c */ /* 0x000fc60003fa4070 */
[----:B------:R-:W-:Y:S01]  /*12b0*/  @!P4 IMAD.MOV R33, RZ, RZ, -R33 ;  /* 0x000000ffff21c224 */ /* 0x000fe200078e0a21 */
[----:B------:R-:W-:Y:S01]  /*12c0*/  ISETP.GT.U32.AND P4, PT, R2, R43, PT ;  /* 0x0000002b0200720c */ /* 0x000fe20003f84070 */
[----:B------:R-:W-:Y:S02]  /*12d0*/  IMAD.MOV R10, RZ, RZ, -R10 ;  /* 0x000000ffff0a7224 */ /* 0x000fe400078e0a0a */
[----:B------:R-:W-:-:S04]  /*12e0*/  IMAD.HI.U32 R4, R6, R37, RZ ;  /* 0x0000002506047227 */ /* 0x000fc800078e00ff */
[----:B------:R-:W-:-:S04]  /*12f0*/  IMAD.HI.U32 R8, R6, R45, RZ ;  /* 0x0000002d06087227 */ /* 0x000fc800078e00ff */
[----:B------:R-:W-:Y:S01]  /*1300*/  @!P6 IMAD.IADD R7, R7, 0x1, -R2 ;  /* 0x000000010707e824 */ /* 0x000fe200078e0a02 */
[----:B------:R-:W-:Y:S01]  /*1310*/  ISETP.GE.AND P6, PT, R48, RZ, PT ;  /* 0x000000ff3000720c */ /* 0x000fe20003fc6270 */
[----:B------:R-:W-:Y:S02]  /*1320*/  IMAD R47, R2, R10, R47 ;  /* 0x0000000a022f7224 */ /* 0x000fe400078e022f */
[----:B------:R-:W-:Y:S02]  /*1330*/  IMAD.MOV R4, RZ, RZ, -R4 ;  /* 0x000000ffff047224 */ /* 0x000fe400078e0a04 */
[----:B------:R-:W-:-:S04]  /*1340*/  IMAD.HI.U32 R3, R6, R51, RZ ;  /* 0x0000003306037227 */ /* 0x000fc800078e00ff */
[----:B------:R-:W-:Y:S02]  /*1350*/  IMAD.MOV R8, RZ, RZ, -R8 ;  /* 0x000000ffff087224 */ /* 0x000fe400078e0a08 */
[C---:B------:R-:W-:Y:S01]  /*1360*/  IMAD R11, R2.reuse, R4, R37 ;  /* 0x00000004020b7224 */ /* 0x040fe200078e0225 */
[----:B------:R-:W-:Y:S01]  /*1370*/  IABS R4, R38 ;  /* 0x0000002600047213 */ /* 0x000fe20000000000 */
[--C-:B------:R-:W-:Y:S01]  /*1380*/  @!P0 IMAD.IADD R9, R9, 0x1, -R2.reuse ;  /* 0x0000000109098824 */ /* 0x100fe200078e0a02 */
[C---:B------:R-:W-:Y:S01]  /*1390*/  ISETP.GT.U32.AND P0, PT, R2.reuse, R47, PT ;  /* 0x0000002f0200720c */ /* 0x040fe20003f04070 */
[----:B------:R-:W-:Y:S02]  /*13a0*/  IMAD.MOV R3, RZ, RZ, -R3 ;  /* 0x000000ffff037224 */ /* 0x000fe400078e0a03 */
[----:B------:R-:W-:Y:S01]  /*13b0*/  @!P5 IMAD.IADD R21, R21, 0x1, -R2 ;  /* 0x000000011515d824 */ /* 0x000fe200078e0a02 */
[C---:B------:R-:W-:Y:S01]  /*13c0*/  ISETP.GT.U32.AND P5, PT, R2.reuse, R11, PT ;  /* 0x0000000b0200720c */ /* 0x040fe20003fa4070 */
[----:B------:R-:W-:-:S02]  /*13d0*/  IMAD R45, R2, R8, R45 ;  /* 0x00000008022d7224 */ /* 0x000fc400078e022d */
[----:B------:R-:W-:Y:S01]  /*13e0*/  IMAD.MOV.U32 R35, RZ, RZ, R5 ;  /* 0x000000ffff237224 */ /* 0x000fe200078e0005 */
[----:B------:R-:W-:Y:S01]  /*13f0*/  IABS R5, R40 ;  /* 0x0000002800057213 */ /* 0x000fe20000000000 */
[--C-:B------:R-:W-:Y:S01]  /*1400*/  @!P4 IMAD.IADD R43, R43, 0x1, -R2.reuse ;  /* 0x000000012b2bc824 */ /* 0x100fe200078e0a02 */
[----:B------:R-:W-:Y:S01]  /*1410*/  ISETP.GE.AND P4, PT, R41, RZ, PT ;  /* 0x000000ff2900720c */ /* 0x000fe20003f86270 */
[C---:B------:R-:W-:Y:S02]  /*1420*/  IMAD R51, R2.reuse, R3, R51 ;  /* 0x0000000302337224 */ /* 0x040fe400078e0233 */
[----:B------:R-:W-:Y:S02]  /*1430*/  IMAD.MOV.U32 R41, RZ, RZ, R21 ;  /* 0x000000ffff297224 */ /* 0x000fe400078e0015 */
[----:B------:R-:W-:Y:S01]  /*1440*/  @!P2 IMAD.MOV R35, RZ, RZ, -R35 ;  /* 0x000000ffff23a224 */ /* 0x000fe200078e0a23 */
[C---:B------:R-:W-:Y:S01]  /*1450*/  ISETP.GT.U32.AND P2, PT, R2.reuse, R45, PT ;  /* 0x0000002d0200720c */ /* 0x040fe20003f44070 */
[----:B------:R-:W-:Y:S01]  /*1460*/  @!P6 IMAD.MOV R41, RZ, RZ, -R41 ;  /* 0x000000ffff29e224 */ /* 0x000fe200078e0a29 */
[C---:B------:R-:W-:Y:S01]  /*1470*/  ISETP.GT.U32.AND P6, PT, R2.reuse, R51, PT ;  /* 0x000000330200720c */ /* 0x040fe20003fc4070 */
[--C-:B------:R-:W-:Y:S01]  /*1480*/  @!P0 IMAD.IADD R47, R47, 0x1, -R2.reuse ;  /* 0x000000012f2f8824 */ /* 0x100fe200078e0a02 */
[----:B------:R-:W-:Y:S01]  /*1490*/  ISETP.GT.U32.AND P0, PT, R2, R43, PT ;  /* 0x0000002b0200720c */ /* 0x000fe20003f04070 */
[----:B------:R-:W-:-:S02]  /*14a0*/  @!P5 IMAD.IADD R11, R11, 0x1, -R2 ;  /* 0x000000010b0bd824 */ /* 0x000fc400078e0a02 */
[----:B------:R-:W-:Y:S01]  /*14b0*/  IMAD.HI.U32 R3, R6, R5, RZ ;  /* 0x0000000506037227 */ /* 0x000fe200078e00ff */
[----:B------:R-:W-:-:S03]  /*14c0*/  ISETP.GT.U32.AND P5, PT, R2, R47, PT ;  /* 0x0000002f0200720c */ /* 0x000fc60003fa4070 */
[----:B------:R-:W-:Y:S02]  /*14d0*/  IMAD.MOV.U32 R21, RZ, RZ, R4 ;  /* 0x000000ffff157224 */ /* 0x000fe400078e0004 */
[--C-:B------:R-:W-:Y:S01]  /*14e0*/  @!P2 IMAD.IADD R45, R45, 0x1, -R2.reuse ;  /* 0x000000012d2da824 */ /* 0x100fe200078e0a02 */
[----:B------:R-:W-:Y:S01]  /*14f0*/  ISETP.GE.AND P2, PT, R39, RZ, PT ;  /* 0x000000ff2700720c */ /* 0x000fe20003f46270 */
[----:B------:R-:W-:Y:S02]  /*1500*/  IMAD.MOV.U32 R39, RZ, RZ, R9 ;  /* 0x000000ffff277224 */ /* 0x000fe400078e0009 */
[----:B------:R-:W-:Y:S02]  /*1510*/  @!P6 IMAD.IADD R51, R51, 0x1, -R2 ;  /* 0x000000013333e824 */ /* 0x000fe400078e0a02 */
[----:B------:R-:W-:Y:S02]  /*1520*/  IMAD.MOV R9, RZ, RZ, -R3 ;  /* 0x000000ffff097224 */ /* 0x000fe400078e0a03 */
[----:B------:R-:W-:Y:S01]  /*1530*/  IMAD.HI.U32 R3, R6, R21, RZ ;  /* 0x0000001506037227 */ /* 0x000fe200078e00ff */
[----:B------:R-:W-:-:S03]  /*1540*/  ISETP.GT.U32.AND P6, PT, R2, R51, PT ;  /* 0x000000330200720c */ /* 0x000fc60003fc4070 */
[C---:B------:R-:W-:Y:S02]  /*1550*/  IMAD R9, R2.reuse, R9, R5 ;  /* 0x0000000902097224 */ /* 0x040fe400078e0205 */
[----:B------:R-:W-:Y:S02]  /*1560*/  @!P5 IMAD.IADD R47, R47, 0x1, -R2 ;  /* 0x000000012f2fd824 */ /* 0x000fe400078e0a02 */
[----:B------:R-:W-:Y:S01]  /*1570*/  IMAD.MOV R3, RZ, RZ, -R3 ;  /* 0x000000ffff037224 */ /* 0x000fe200078e0a03 */
[----:B------:R-:W-:Y:S01]  /*1580*/  ISETP.GT.U32.AND P5, PT, R2, R9, PT ;  /* 0x000000090200720c */ /* 0x000fe20003fa4070 */
[----:B------:R-:W-:-:S04]  /*1590*/  IMAD.HI.U32 R4, R6, R61, RZ ;  /* 0x0000003d06047227 */ /* 0x000fc800078e00ff */
[C---:B------:R-:W-:Y:S02]  /*15a0*/  IMAD R21, R2.reuse, R3, R21 ;  /* 0x0000000302157224 */ /* 0x040fe400078e0215 */
[----:B------:R-:W-:Y:S02]  /*15b0*/  @!P6 IMAD.IADD R51, R51, 0x1, -R2 ;  /* 0x000000013333e824 */ /* 0x000fe400078e0a02 */
[----:B------:R-:W-:Y:S01]  /*15c0*/  IMAD.MOV R4, RZ, RZ, -R4 ;  /* 0x000000ffff047224 */ /* 0x000fe200078e0a04 */
[----:B------:R-:W-:Y:S01]  /*15d0*/  ISETP.GT.U32.AND P6, PT, R2, R21, PT ;  /* 0x000000150200720c */ /* 0x000fe20003fc4070 */
[----:B------:R-:W-:-:S04]  /*15e0*/  IMAD.HI.U32 R3, R6, R59, RZ ;  /* 0x0000003b06037227 */ /* 0x000fc800078e00ff */
[--C-:B------:R-:W-:Y:S02]  /*15f0*/  @!P5 IMAD.IADD R9, R9, 0x1, -R2.reuse ;  /* 0x000000010909d824 */ /* 0x100fe400078e0a02 */
[C---:B------:R-:W-:Y:S02]  /*1600*/  IMAD R61, R2.reuse, R4, R61 ;  /* 0x00000004023d7224 */ /* 0x040fe400078e023d */
[----:B------:R-:W-:Y:S01]  /*1610*/  IMAD.MOV R5, RZ, RZ, -R3 ;  /* 0x000000ffff057224 */ /* 0x000fe200078e0a03 */
[----:B------:R-:W-:Y:S01]  /*1620*/  ISETP.GT.U32.AND P5, PT, R2, R9, PT ;  /* 0x000000090200720c */ /* 0x000fe20003fa4070 */
[--C-:B------:R-:W-:Y:S01]  /*1630*/  @!P0 IMAD.IADD R43, R43, 0x1, -R2.reuse ;  /* 0x000000012b2b8824 */ /* 0x100fe200078e0a02 */
[----:B------:R-:W-:Y:S01]  /*1640*/  ISETP.GE.AND P0, PT, R46, RZ, PT ;  /* 0x000000ff2e00720c */ /* 0x000fe20003f06270 */
[----:B------:R-:W-:Y:S01]  /*1650*/  @!P6 IMAD.IADD R21, R21, 0x1, -R2 ;  /* 0x000000011515e824 */ /* 0x000fe200078e0a02 */
[C---:B------:R-:W-:Y:S01]  /*1660*/  ISETP.GT.U32.AND P6, PT, R2.reuse, R61, PT ;  /* 0x0000003d0200720c */ /* 0x040fe20003fc4070 */
[----:B------:R-:W-:-:S02]  /*1670*/  IMAD R59, R2, R5, R59 ;  /* 0x00000005023b7224 */ /* 0x000fc400078e023b */
[----:B------:R-:W-:Y:S02]  /*1680*/  @!P4 IMAD.MOV R43, RZ, RZ, -R43 ;  /* 0x000000ffff2bc224 */ /* 0x000fe400078e0a2b */
[----:B------:R-:W-:-:S04]  /*1690*/  IMAD.HI.U32 R5, R6, R67, RZ ;  /* 0x0000004306057227 */ /* 0x000fc800078e00ff */
[--C-:B------:R-:W-:Y:S01]  /*16a0*/  @!P5 IMAD.IADD R9, R9, 0x1, -R2.reuse ;  /* 0x000000010909d824 */ /* 0x100fe200078e0a02 */
[----:B------:R-:W-:Y:S01]  /*16b0*/  ISETP.GT.U32.AND P5, PT, R2, R59, PT ;  /* 0x0000003b0200720c */ /* 0x000fe20003fa4070 */
[----:B------:R-:W-:Y:S02]  /*16c0*/  IMAD.MOV R5, RZ, RZ, -R5 ;  /* 0x000000ffff057224 */ /* 0x000fe400078e0a05 */
[----:B------:R-:W-:Y:S02]  /*16d0*/  @!P6 IMAD.IADD R61, R61, 0x1, -R2 ;  /* 0x000000013d3de824 */ /* 0x000fe400078e0a02 */
[----:B------:R-:W-:-:S03]  /*16e0*/  IMAD.HI.U32 R3, R6, R63, RZ ;  /* 0x0000003f06037227 */ /* 0x000fc600078e00ff */
[C---:B------:R-:W-:Y:S01]  /*16f0*/  ISETP.GT.U32.AND P4, PT, R2.reuse, R61, PT ;  /* 0x0000003d0200720c */ /* 0x040fe20003f84070 */
[----:B------:R-:W-:Y:S01]  /*1700*/  IMAD.MOV.U32 R37, RZ, RZ, R7 ;  /* 0x000000ffff257224 */ /* 0x000fe200078e0007 */
[----:B------:R-:W-:Y:S01]  /*1710*/  IABS R7, R15 ;  /* 0x0000000f00077213 */ /* 0x000fe20000000000 */
[C---:B------:R-:W-:Y:S02]  /*1720*/  IMAD R67, R2.reuse, R5, R67 ;  /* 0x0000000502437224 */ /* 0x040fe400078e0243 */
[----:B------:R-:W-:Y:S01]  /*1730*/  @!P5 IMAD.IADD R59, R59, 0x1, -R2 ;  /* 0x000000013b3bd824 */ /* 0x000fe200078e0a02 */
[----:B------:R-:W-:Y:S01]  /*1740*/  ISETP.GT.U32.AND P5, PT, R2, R21, PT ;  /* 0x000000150200720c */ /* 0x000fe20003fa4070 */
[----:B------:R-:W-:Y:S02]  /*1750*/  IMAD.MOV R3, RZ, RZ, -R3 ;  /* 0x000000ffff037224 */ /* 0x000fe400078e0a03 */
[----:B------:R-:W-:Y:S01]  /*1760*/  IMAD.HI.U32 R4, R6, R65, RZ ;  /* 0x0000004106047227 */ /* 0x000fe200078e00ff */
[----:B------:R-:W-:-:S03]  /*1770*/  ISETP.GT.U32.AND P6, PT, R2, R59, PT ;  /* 0x0000003b0200720c */ /* 0x000fc60003fc4070 */
[----:B------:R-:W-:Y:S01]  /*1780*/  @!P3 IMAD.MOV R37, RZ, RZ, -R37 ;  /* 0x000000ffff25b224 */ /* 0x000fe200078e0a25 */
[C---:B------:R-:W-:Y:S01]  /*1790*/  ISETP.GT.U32.AND P3, PT, R2.reuse, R45, PT ;  /* 0x0000002d0200720c */ /* 0x040fe20003f64070 */
[----:B------:R-:W-:Y:S01]  /*17a0*/  @!P4 IMAD.IADD R61, R61, 0x1, -R2 ;  /* 0x000000013d3dc824 */ /* 0x000fe200078e0a02 */
[C---:B------:R-:W-:Y:S01]  /*17b0*/  ISETP.GT.U32.AND P4, PT, R2.reuse, R67, PT ;  /* 0x000000430200720c */ /* 0x040fe20003f84070 */
[C---:B------:R-:W-:Y:S02]  /*17c0*/  IMAD R63, R2.reuse, R3, R63 ;  /* 0x00000003023f7224 */ /* 0x040fe400078e023f */
[----:B------:R-:W-:Y:S02]  /*17d0*/  IMAD.MOV R4, RZ, RZ, -R4 ;  /* 0x000000ffff047224 */ /* 0x000fe400078e0a04 */
[----:B------:R-:W-:Y:S01]  /*17e0*/  @!P5 IMAD.IADD R21, R21, 0x1, -R2 ;  /* 0x000000011515d824 */ /* 0x000fe200078e0a02 */
[C---:B------:R-:W-:Y:S01]  /*17f0*/  ISETP.GT.U32.AND P5, PT, R2.reuse, R63, PT ;  /* 0x0000003f0200720c */ /* 0x040fe20003fa4070 */
[----:B------:R-:W-:-:S02]  /*1800*/  IMAD R65, R2, R4, R65 ;  /* 0x0000000402417224 */ /* 0x000fc400078e0241 */
[----:B------:R-:W-:-:S04]  /*1810*/  IMAD.HI.U32 R3, R6, R69, RZ ;  /* 0x0000004506037227 */ /* 0x000fc800078e00ff */
[--C-:B------:R-:W-:Y:S01]  /*1820*/  @!P6 IMAD.IADD R59, R59, 0x1, -R2.reuse ;  /* 0x000000013b3be824 */ /* 0x100fe200078e0a02 */
[----:B------:R-:W-:Y:S01]  /*1830*/  ISETP.GT.U32.AND P6, PT, R2, R65, PT ;  /* 0x000000410200720c */ /* 0x000fe20003fc4070 */
[----:B------:R-:W-:Y:S02]  /*1840*/  IMAD.MOV R5, RZ, RZ, -R3 ;  /* 0x000000ffff057224 */ /* 0x000fe400078e0a03 */
[--C-:B------:R-:W-:Y:S01]  /*1850*/  @!P3 IMAD.IADD R45, R45, 0x1, -R2.reuse ;  /* 0x000000012d2db824 */ /* 0x100fe200078e0a02 */
[----:B------:R-:W-:Y:S01]  /*1860*/  ISETP.GE.AND P3, PT, R44, RZ, PT ;  /* 0x000000ff2c00720c */ /* 0x000fe20003f66270 */
[----:B------:R-:W-:Y:S02]  /*1870*/  @!P4 IMAD.IADD R67, R67, 0x1, -R2 ;  /* 0x000000014343c824 */ /* 0x000fe400078e0a02 */
[----:B------:R-:W-:-:S04]  /*1880*/  IMAD.HI.U32 R3, R6, R71, RZ ;  /* 0x0000004706037227 */ /* 0x000fc800078e00ff */
[C---:B------:R-:W-:Y:S02]  /*1890*/  IMAD R69, R2.reuse, R5, R69 ;  /* 0x0000000502457224 */ /* 0x040fe400078e0245 */
[----:B------:R-:W-:Y:S01]  /*18a0*/  @!P2 IMAD.MOV R45, RZ, RZ, -R45 ;  /* 0x000000ffff2da224 */ /* 0x000fe200078e0a2d */
[C---:B------:R-:W-:Y:S01]  /*18b0*/  ISETP.GT.U32.AND P2, PT, R2.reuse, R67, PT ;  /* 0x000000430200720c */ /* 0x040fe20003f44070 */
[----:B------:R-:W-:Y:S02]  /*18c0*/  IMAD.MOV R5, RZ, RZ, -R3 ;  /* 0x000000ffff057224 */ /* 0x000fe400078e0a03 */
[----:B------:R-:W-:Y:S01]  /*18d0*/  @!P5 IMAD.IADD R63, R63, 0x1, -R2 ;  /* 0x000000013f3fd824 */ /* 0x000fe200078e0a02 */
[----:B------:R-:W-:Y:S01]  /*18e0*/  ISETP.GT.U32.AND P5, PT, R2, R69, PT ;  /* 0x000000450200720c */ /* 0x000fe20003fa4070 */
[----:B------:R-:W-:-:S04]  /*18f0*/  IMAD.HI.U32 R4, R6, R73, RZ ;  /* 0x0000004906047227 */ /* 0x000fc800078e00ff */
[----:B------:R-:W-:-:S04]  /*1900*/  IMAD.HI.U32 R3, R6, R75, RZ ;  /* 0x0000004b06037227 */ /* 0x000fc800078e00ff */
[----:B------:R-:W-:Y:S02]  /*1910*/  IMAD.MOV R4, RZ, RZ, -R4 ;  /* 0x000000ffff047224 */ /* 0x000fe400078e0a04 */
[----:B------:R-:W-:Y:S02]  /*1920*/  IMAD.MOV R3, RZ, RZ, -R3 ;  /* 0x000000ffff037224 */ /* 0x000fe400078e0a03 */
[----:B------:R-:W-:Y:S01]  /*1930*/  @!P6 IMAD.IADD R65, R65, 0x1, -R2 ;  /* 0x000000014141e824 */ /* 0x000fe200078e0a02 */
[C---:B------:R-:W-:Y:S01]  /*1940*/  ISETP.GT.U32.AND P6, PT, R2.reuse, R63, PT ;  /* 0x0000003f0200720c */ /* 0x040fe20003fc4070 */
[C---:B------:R-:W-:Y:S01]  /*1950*/  IMAD R71, R2.reuse, R5, R71 ;  /* 0x0000000502477224 */ /* 0x040fe200078e0247 */
[----:B------:R-:W-:Y:S01]  /*1960*/  IABS R5, R14 ;  /* 0x0000000e00057213 */ /* 0x000fe20000000000 */
[----:B------:R-:W-:Y:S01]  /*1970*/  @!P1 IMAD.MOV R39, RZ, RZ, -R39 ;  /* 0x000000ffff279224 */ /* 0x000fe200078e0a27 */
[C---:B------:R-:W-:Y:S01]  /*1980*/  ISETP.GT.U32.AND P1, PT, R2.reuse, R11, PT ;  /* 0x0000000b0200720c */ /* 0x040fe20003f24070 */
[C---:B------:R-:W-:Y:S01]  /*1990*/  IMAD R73, R2.reuse, R4, R73 ;  /* 0x0000000402497224 */ /* 0x040fe200078e0249 */
[C---:B------:R-:W-:Y:S01]  /*19a0*/  ISETP.GT.U32.AND P4, PT, R2.reuse, R65, PT ;  /* 0x000000410200720c */ /* 0x040fe20003f84070 */
[----:B------:R-:W-:-:S02]  /*19b0*/  IMAD R75, R2, R3, R75 ;  /* 0x00000003024b7224 */ /* 0x000fc400078e024b */
[----:B------:R-:W-:-:S04]  /*19c0*/  IMAD.HI.U32 R4, R6, R77, RZ ;  /* 0x0000004d06047227 */ /* 0x000fc800078e00ff */
[----:B------:R-:W-:Y:S01]  /*19d0*/  @!P2 IMAD.IADD R67, R67, 0x1, -R2 ;  /* 0x000000014343a824 */ /* 0x000fe200078e0a02 */
[----:B------:R-:W-:Y:S01]  /*19e0*/  ISETP.GT.U32.AND P2, PT, R2, R75, PT ;  /* 0x0000004b0200720c */ /* 0x000fe20003f44070 */
[----:B------:R-:W-:-:S04]  /*19f0*/  IMAD.HI.U32 R3, R6, R5, RZ ;  /* 0x0000000506037227 */ /* 0x000fc800078e00ff */
[----:B------:R-:W-:Y:S02]  /*1a00*/  @!P5 IMAD.IADD R69, R69, 0x1, -R2 ;  /* 0x000000014545d824 */ /* 0x000fe400078e0a02 */
[----:B------:R-:W-:Y:S02]  /*1a10*/  IMAD.MOV R8, RZ, RZ, -R4 ;  /* 0x000000ffff087224 */ /* 0x000fe400078e0a04 */
[----:B------:R-:W-:Y:S01]  /*1a20*/  IMAD.HI.U32 R4, R6, R7, RZ ;  /* 0x0000000706047227 */ /* 0x000fe200078e00ff */
[----:B------:R-:W-:-:S03]  /*1a30*/  ISETP.GT.U32.AND P5, PT, R2, R69, PT ;  /* 0x000000450200720c */ /* 0x000fc60003fa4070 */
[----:B------:R-:W-:Y:S02]  /*1a40*/  IMAD.MOV R3, RZ, RZ, -R3 ;  /* 0x000000ffff037224 */ /* 0x000fe400078e0a03 */
[----:B------:R-:W-:Y:S01]  /*1a50*/  @!P6 IMAD.IADD R63, R63, 0x1, -R2 ;  /* 0x000000013f3fe824 */ /* 0x000fe200078e0a02 */
[C---:B------:R-:W-:Y:S01]  /*1a60*/  ISETP.GT.U32.AND P6, PT, R2.reuse, R71, PT ;  /* 0x000000470200720c */ /* 0x040fe20003fc4070 */
[----:B------:R-:W-:Y:S02]  /*1a70*/  IMAD.MOV R4, RZ, RZ, -R4 ;  /* 0x000000ffff047224 */ /* 0x000fe400078e0a04 */
[----:B------:R-:W-:Y:S02]  /*1a80*/  IMAD R3, R2, R3, R5 ;  /* 0x0000000302037224 */ /* 0x000fe400078e0205 */
[--C-:B------:R-:W-:Y:S01]  /*1a90*/  @!P1 IMAD.IADD R11, R11, 0x1, -R2.reuse ;  /* 0x000000010b0b9824 */ /* 0x100fe200078e0a02 */
[----:B------:R-:W-:Y:S01]  /*1aa0*/  ISETP.GE.AND P1, PT, R42, RZ, PT ;  /* 0x000000ff2a00720c */ /* 0x000fe20003f26270 */
[----:B------:R-:W-:Y:S01]  /*1ab0*/  @!P4 IMAD.IADD R65, R65, 0x1, -R2 ;  /* 0x000000014141c824 */ /* 0x000fe200078e0a02 */
[C---:B------:R-:W-:Y:S01]  /*1ac0*/  ISETP.GT.U32.AND P4, PT, R2.reuse, R73, PT ;  /* 0x000000490200720c */ /* 0x040fe20003f84070 */
[----:B------:R-:W-:-:S02]  /*1ad0*/  IMAD R5, R2, R4, R7 ;  /* 0x0000000402057224 */ /* 0x000fc400078e0207 */
[--C-:B------:R-:W-:Y:S02]  /*1ae0*/  @!P2 IMAD.IADD R75, R75, 0x1, -R2.reuse ;  /* 0x000000014b4ba824 */ /* 0x100fe400078e0a02 */
[C---:B------:R-:W-:Y:S01]  /*1af0*/  IMAD R77, R2.reuse, R8, R77 ;  /* 0x00000008024d7224 */ /* 0x040fe200078e024d */
[C---:B------:R-:W-:Y:S01]  /*1b00*/  ISETP.GT.U32.AND P2, PT, R2.reuse, R5, PT ;  /* 0x000000050200720c */ /* 0x040fe20003f44070 */
[--C-:B------:R-:W-:Y:S02]  /*1b10*/  @!P5 IMAD.IADD R69, R69, 0x1, -R2.reuse ;  /* 0x000000014545d824 */ /* 0x100fe400078e0a02 */
[----:B------:R-:W-:Y:S01]  /*1b20*/  @!P6 IMAD.IADD R71, R71, 0x1, -R2 ;  /* 0x000000014747e824 */ /* 0x000fe200078e0a02 */
[----:B------:R-:W-:Y:S01]  /*1b30*/  ISETP.GT.U32.AND P5, PT, R2, R77, PT ;  /* 0x0000004d0200720c */ /* 0x000fe20003fa4070 */
[----:B------:R-:W-:Y:S01]  /*1b40*/  IMAD.HI.U32 R4, R6, R49, RZ ;  /* 0x0000003106047227 */ /* 0x000fe200078e00ff */
[----:B------:R-:W-:-:S03]  /*1b50*/  ISETP.GE.AND P6, PT, R40, RZ, PT ;  /* 0x000000ff2800720c */ /* 0x000fc60003fc6270 */
[----:B------:R-:W-:Y:S01]  /*1b60*/  @!P4 IMAD.IADD R73, R73, 0x1, -R2 ;  /* 0x000000014949c824 */ /* 0x000fe200078e0a02 */
[C---:B------:R-:W-:Y:S01]  /*1b70*/  ISETP.GT.U32.AND P4, PT, R2.reuse, R3, PT ;  /* 0x000000030200720c */ /* 0x040fe20003f84070 */
[----:B------:R-:W-:Y:S01]  /*1b80*/  @!P0 IMAD.MOV R47, RZ, RZ, -R47 ;  /* 0x000000ffff2f8224 */ /* 0x000fe200078e0a2f */
[C---:B------:R-:W-:Y:S01]  /*1b90*/  ISETP.GT.U32.AND P0, PT, R2.reuse, R71, PT ;  /* 0x000000470200720c */ /* 0x040fe20003f04070 */
[----:B------:R-:W-:Y:S01]  /*1ba0*/  @!P1 IMAD.MOV R51, RZ, RZ, -R51 ;  /* 0x000000ffff339224 */ /* 0x000fe200078e0a33 */
[----:B------:R-:W-:Y:S01]  /*1bb0*/  ISETP.GT.U32.AND P1, PT, R2, R75, PT ;  /* 0x0000004b0200720c */ /* 0x000fe20003f24070 */
[----:B------:R-:W-:Y:S02]  /*1bc0*/  IMAD.MOV R7, RZ, RZ, -R4 ;  /* 0x000000ffff077224 */ /* 0x000fe400078e0a04 */
[----:B------:R-:W-:-:S04]  /*1bd0*/  IMAD.HI.U32 R4, R6, R79, RZ ;  /* 0x0000004f06047227 */ /* 0x000fc800078e00ff */
[----:B------:R-:W-:Y:S01]  /*1be0*/  @!P2 IMAD.IADD R5, R5, 0x1, -R2 ;  /* 0x000000010505a824 */ /* 0x000fe200078e0a02 */
[----:B------:R-:W-:Y:S01]  /*1bf0*/  ISETP.GT.U32.AND P2, PT, R2, R73, PT ;  /* 0x000000490200720c */ /* 0x000fe20003f44070 */
[----:B------:R-:W-:Y:S02]  /*1c00*/  IMAD.MOV R4, RZ, RZ, -R4 ;  /* 0x000000ffff047224 */ /* 0x000fe400078e0a04 */
[----:B------:R-:W-:Y:S01]  /*1c10*/  @!P5 IMAD.IADD R77, R77, 0x1, -R2 ;  /* 0x000000014d4dd824 */ /* 0x000fe200078e0a02 */
[----:B------:R-:W-:Y:S01]  /*1c20*/  ISETP.GE.AND P5, PT, R38, RZ, PT ;  /* 0x000000ff2600720c */ /* 0x000fe20003fa6270 */
[----:B------:R-:W-:Y:S02]  /*1c30*/  IMAD.MOV.U32 R53, RZ, RZ, R9 ;  /* 0x000000ffff357224 */ /* 0x000fe400078e0009 */
[C---:B------:R-:W-:Y:S02]  /*1c40*/  IMAD R7, R2.reuse, R7, R49 ;  /* 0x0000000702077224 */ /* 0x040fe400078e0231 */
[----:B------:R-:W-:Y:S01]  /*1c50*/  IMAD R9, R2, R4, R79 ;  /* 0x0000000402097224 */ /* 0x000fe200078e024f */
[----:B------:R-:W-:Y:S01]  /*1c60*/  SHF.R.S32.HI R4, RZ, 0x1f, R153 ;  /* 0x0000001fff047819 */ /* 0x000fe20000011499 */
[----:B------:R-:W-:-:S02]  /*1c70*/  IMAD.MOV.U32 R49, RZ, RZ, R11 ;  /* 0x000000ffff317224 */ /* 0x000fc400078e000b */
[--C-:B------:R-:W-:Y:S01]  /*1c80*/  @!P0 IMAD.IADD R71, R71, 0x1, -R2.reuse ;  /* 0x0000000147478824 */ /* 0x100fe200078e0a02 */
[C---:B------:R-:W-:Y:S01]  /*1c90*/  ISETP.GT.U32.AND P0, PT, R2.reuse, R7, PT ;  /* 0x000000070200720c */ /* 0x040fe20003f04070 */
[--C-:B------:R-:W-:Y:S01]  /*1ca0*/  @!P1 IMAD.IADD R75, R75, 0x1, -R2.reuse ;  /* 0x000000014b4b9824 */ /* 0x100fe200078e0a02 */
[----:B------:R-:W-:Y:S01]  /*1cb0*/  ISETP.GT.U32.AND P1, PT, R2, R9, PT ;  /* 0x000000090200720c */ /* 0x000fe20003f24070 */
[--C-:B------:R-:W-:Y:S01]  /*1cc0*/  @!P4 IMAD.IADD R3, R3, 0x1, -R2.reuse ;  /* 0x000000010303c824 */ /* 0x100fe200078e0a02 */
[----:B------:R-:W-:Y:S01]  /*1cd0*/  ISETP.GE.AND P4, PT, R36, RZ, PT ;  /* 0x000000ff2400720c */ /* 0x000fe20003f86270 */
[----:B------:R-:W-:Y:S01]  /*1ce0*/  @!P3 IMAD.MOV R49, RZ, RZ, -R49 ;  /* 0x000000ffff31b224 */ /* 0x000fe200078e0a31 */
[----:B------:R-:W-:Y:S01]  /*1cf0*/  ISETP.GT.U32.AND P3, PT, R2, R77, PT ;  /* 0x0000004d0200720c */ /* 0x000fe20003f64070 */
[--C-:B------:R-:W-:Y:S01]  /*1d00*/  @!P2 IMAD.IADD R73, R73, 0x1, -R2.reuse ;  /* 0x000000014949a824 */ /* 0x100fe200078e0a02 */
[----:B------:R-:W-:Y:S01]  /*1d10*/  ISETP.GE.AND P2, PT, R34, RZ, PT ;  /* 0x000000ff2200720c */ /* 0x000fe20003f46270 */
[----:B------:R-:W-:Y:S01]  /*1d20*/  IMAD.MOV.U32 R55, RZ, RZ, R21 ;  /* 0x000000ffff377224 */ /* 0x000fe200078e0015 */
[----:B------:R-:W-:Y:S01]  /*1d30*/  LEA.HI R153, R4, R153, RZ, 0x6 ;  /* 0x0000009904997211 */ /* 0x000fe200078f30ff */
[----:B------:R-:W-:Y:S01]  /*1d40*/  IMAD.HI.U32 R6, R6, R81, RZ ;  /* 0x0000005106067227 */ /* 0x000fe200078e00ff */
[----:B------:R-:W1:Y:S02]  /*1d50*/  LDC R4, c[0x0][0x240] ;  /* 0x00009000ff047b82 */ /* 0x000e640000000800 */
[----:B------:R-:W-:Y:S01]  /*1d60*/  SHF.R.S32.HI R153, RZ, 0x6, R153 ;  /* 0x00000006ff997819 */ /* 0x000fe20000011499 */
[----:B------:R-:W-:Y:S01]  /*1d70*/  @!P5 IMAD.MOV R55, RZ, RZ, -R55 ;  /* 0x000000ffff37d224 */ /* 0x000fe200078e0a37 */
[----:B------:R-:W-:Y:S01]  /*1d80*/  ISETP.GT.U32.AND P5, PT, R2, R3, PT ;  /* 0x000000030200720c */ /* 0x000fe20003fa4070 */
[--C-:B------:R-:W-:Y:S01]  /*1d90*/  @!P0 IMAD.IADD R7, R7, 0x1, -R2.reuse ;  /* 0x0000000107078824 */ /* 0x100fe200078e0a02 */
[----:B------:R-:W-:Y:S01]  /*1da0*/  ISETP.GE.AND P0, PT, R12, RZ, PT ;  /* 0x000000ff0c00720c */ /* 0x000fe20003f06270 */
[----:B------:R-:W-:Y:S01]  /*1db0*/  @!P1 IMAD.IADD R9, R9, 0x1, -R2 ;  /* 0x0000000109099824 */ /* 0x000fe200078e0a02 */
[----:B------:R-:W-:Y:S01]  /*1dc0*/  ISETP.GE.AND P1, PT, R28, RZ, PT ;  /* 0x000000ff1c00720c */ /* 0x000fe20003f26270 */
[----:B------:R-:W-:-:S02]  /*1dd0*/  IMAD.MOV R6, RZ, RZ, -R6 ;  /* 0x000000ffff067224 */ /* 0x000fc400078e0a06 */
[--C-:B------:R-:W-:Y:S01]  /*1de0*/  @!P3 IMAD.IADD R77, R77, 0x1, -R2.reuse ;  /* 0x000000014d4db824 */ /* 0x100fe200078e0a02 */
[----:B------:R-:W-:Y:S01]  /*1df0*/  ISETP.GE.AND P3, PT, R32, RZ, PT ;  /* 0x000000ff2000720c */ /* 0x000fe20003f66270 */
[----:B------:R-:W-:Y:S01]  /*1e00*/  @!P4 IMAD.MOV R59, RZ, RZ, -R59 ;  /* 0x000000ffff3bc224 */ /* 0x000fe200078e0a3b */
[C---:B------:R-:W-:Y:S01]  /*1e10*/  ISETP.GT.U32.AND P4, PT, R2.reuse, R7, PT ;  /* 0x000000070200720c */ /* 0x040fe20003f84070 */
[----:B------:R-:W-:Y:S01]  /*1e20*/  @!P2 IMAD.MOV R61, RZ, RZ, -R61 ;  /* 0x000000ffff3da224 */ /* 0x000fe200078e0a3d */
[C---:B------:R-:W-:Y:S01]  /*1e30*/  ISETP.GT.U32.AND P2, PT, R2.reuse, R9, PT ;  /* 0x000000090200720c */ /* 0x040fe20003f44070 */
[----:B------:R-:W-:Y:S01]  /*1e40*/  IMAD R21, R2, R6, R81 ;  /* 0x0000000602157224 */ /* 0x000fe200078e0251 */
[----:B------:R-:W-:Y:S01]  /*1e50*/  LOP3.LUT R6, R20, 0x7, RZ, 0xc0, !PT ;  /* 0x0000000714067812 */ /* 0x000fe200078ec0ff */
[--C-:B------:R-:W-:Y:S01]  /*1e60*/  @!P5 IMAD.IADD R3, R3, 0x1, -R2.reuse ;  /* 0x000000010303d824 */ /* 0x100fe200078e0a02 */
[----:B------:R-:W-:Y:S01]  /*1e70*/  CS2R R80, SRZ ;  /* 0x0000000000507805 */ /* 0x000fe2000001ff00 */
[----:B------:R-:W-:Y:S01]  /*1e80*/  @!P6 IMAD.MOV R53, RZ, RZ, -R53 ;  /* 0x000000ffff35e224 */ /* 0x000fe200078e0a35 */
[C---:B------:R-:W-:Y:S01]  /*1e90*/  ISETP.GT.U32.AND P5, PT, R2.reuse, R21, PT ;  /* 0x000000150200720c */ /* 0x040fe20003fa4070 */
[----:B------:R-:W-:Y:S01]  /*1ea0*/  @!P0 IMAD.MOV R67, RZ, RZ, -R67 ;  /* 0x000000ffff438224 */ /* 0x000fe200078e0a43 */
[----:B------:R-:W-:Y:S01]  /*1eb0*/  ISETP.GT.U32.AND P6, PT, R2, R5, PT ;  /* 0x000000050200720c */ /* 0x000fe20003fc4070 */
[----:B------:R-:W-:Y:S01]  /*1ec0*/  @!P3 IMAD.MOV R63, RZ, RZ, -R63 ;  /* 0x000000ffff3fb224 */ /* 0x000fe200078e0a3f */
[----:B------:R-:W-:Y:S01]  /*1ed0*/  ISETP.GE.AND P3, PT, R26, RZ, PT ;  /* 0x000000ff1a00720c */ /* 0x000fe20003f66270 */
[--C-:B------:R-:W-:Y:S01]  /*1ee0*/  @!P4 IMAD.IADD R7, R7, 0x1, -R2.reuse ;  /* 0x000000010707c824 */ /* 0x100fe200078e0a02 */
[----:B------:R-:W-:Y:S01]  /*1ef0*/  ISETP.GE.AND P4, PT, R24, RZ, PT ;  /* 0x000000ff1800720c */ /* 0x000fe20003f86270 */
[--C-:B------:R-:W-:Y:S01]  /*1f00*/  @!P2 IMAD.IADD R9, R9, 0x1, -R2.reuse ;  /* 0x000000010909a824 */ /* 0x100fe200078e0a02 */
[----:B------:R-:W-:Y:S01]  /*1f10*/  ISETP.GE.AND P2, PT, R22, RZ, PT ;  /* 0x000000ff1600720c */ /* 0x000fe20003f46270 */
[----:B------:R-:W-:Y:S01]  /*1f20*/  @!P1 IMAD.MOV R69, RZ, RZ, -R69 ;  /* 0x000000ffff459224 */ /* 0x000fe200078e0a45 */
[----:B------:R-:W-:Y:S01]  /*1f30*/  ISETP.GE.AND P0, PT, R14, RZ, PT ;  /* 0x000000ff0e00720c */ /* 0x000fe20003f06270 */
[----:B------:R-:W-:Y:S01]  /*1f40*/  IMAD.SHL.U32 R12, R20, 0x2, RZ ;  /* 0x00000002140c7824 */ /* 0x000fe200078e00ff */
[----:B------:R-:W-:Y:S01]  /*1f50*/  ISETP.GE.AND P1, PT, R15, RZ, PT ;  /* 0x000000ff0f00720c */ /* 0x000fe20003f26270 */
[----:B------:R-:W-:-:S02]  /*1f60*/  @!P5 IMAD.IADD R21, R21, 0x1, -R2 ;  /* 0x000000011515d824 */ /* 0x000fc400078e0a02 */
[--C-:B------:R-:W-:Y:S01]  /*1f70*/  @!P6 IMAD.IADD R5, R5, 0x1, -R2.reuse ;  /* 0x000000010505e824 */ /* 0x100fe200078e0a02 */
[----:B------:R-:W-:Y:S01]  /*1f80*/  ISETP.GE.AND P6, PT, R30, RZ, PT ;  /* 0x000000ff1e00720c */ /* 0x000fe20003fc6270 */
[----:B------:R-:W-:Y:S01]  /*1f90*/  @!P3 IMAD.MOV R71, RZ, RZ, -R71 ;  /* 0x000000ffff47b224 */ /* 0x000fe200078e0a47 */
[----:B------:R-:W-:Y:S01]  /*1fa0*/  ISETP.GT.U32.AND P5, PT, R2, R21, PT ;  /* 0x000000150200720c */ /* 0x000fe20003fa4070 */
[----:B------:R-:W-:Y:S01]  /*1fb0*/  @!P4 IMAD.MOV R73, RZ, RZ, -R73 ;  /* 0x000000ffff49c224 */ /* 0x000fe200078e0a49 */
[----:B------:R-:W-:Y:S01]  /*1fc0*/  ISETP.GE.AND P3, PT, R16, RZ, PT ;  /* 0x000000ff1000720c */ /* 0x000fe20003f66270 */
[----:B------:R-:W-:Y:S01]  /*1fd0*/  @!P2 IMAD.MOV R75, RZ, RZ, -R75 ;  /* 0x000000ffff4ba224 */ /* 0x000fe200078e0a4b */
[----:B------:R-:W-:Y:S01]  /*1fe0*/  ISETP.GE.AND P4, PT, R17, RZ, PT ;  /* 0x000000ff1100720c */ /* 0x000fe20003f86270 */
[----:B------:R-:W-:Y:S01]  /*1ff0*/  @!P0 IMAD.MOV R3, RZ, RZ, -R3 ;  /* 0x000000ffff038224 */ /* 0x000fe200078e0a03 */
[----:B------:R-:W-:Y:S01]  /*2000*/  ISETP.GE.AND P2, PT, R18, RZ, PT ;  /* 0x000000ff1200720c */ /* 0x000fe20003f46270 */
[----:B------:R-:W-:Y:S01]  /*2010*/  @!P1 IMAD.MOV R5, RZ, RZ, -R5 ;  /* 0x000000ffff059224 */ /* 0x000fe200078e0a05 */
[----:B------:R-:W-:Y:S01]  /*2020*/  LOP3.LUT R11, R12, 0x10, RZ, 0xc0, !PT ;  /* 0x000000100c0b7812 */ /* 0x000fe200078ec0ff */
[----:B------:R-:W-:Y:S01]  /*2030*/  IMAD R79, R6, 0x90, RZ ;  /* 0x00000090064f7824 */ /* 0x000fe200078e02ff */
[----:B------:R-:W-:Y:S01]  /*2040*/  LEA R200, P0, R0, UR8, 0x1 ;  /* 0x0000000800c87c11 */ /* 0x000fe2000f8008ff */
[----:B------:R-:W-:Y:S01]  /*2050*/  @!P6 IMAD.MOV R65, RZ, RZ, -R65 ;  /* 0x000000ffff41e224 */ /* 0x000fe200078e0a41 */
[----:B------:R-:W-:Y:S01]  /*2060*/  ISETP.GE.AND P6, PT, R19, RZ, PT ;  /* 0x000000ff1300720c */ /* 0x000fe20003fc6270 */
[----:B------:R-:W-:Y:S01]  /*2070*/  @!P5 IMAD.IADD R21, R21, 0x1, -R2 ;  /* 0x000000011515d824 */ /* 0x000fe200078e0a02 */
[----:B------:R-:W-:Y:S01]  /*2080*/  ISETP.NE.AND P5, PT, R57, RZ, PT ;  /* 0x000000ff3900720c */ /* 0x000fe20003fa5270 */
[----:B------:R-:W-:Y:S01]  /*2090*/  @!P3 IMAD.MOV R7, RZ, RZ, -R7 ;  /* 0x000000ffff07b224 */ /* 0x000fe200078e0a07 */
[----:B------:R-:W-:Y:S01]  /*20a0*/  LOP3.LUT R2, RZ, R57, RZ, 0x33, !PT ;  /* 0x00000039ff027212 */ /* 0x000fe200078e33ff */
[----:B------:R-:W-:Y:S01]  /*20b0*/  @!P4 IMAD.MOV R9, RZ, RZ, -R9 ;  /* 0x000000ffff09c224 */ /* 0x000fe200078e0a09 */
[----:B------:R-:W-:Y:S01]  /*20c0*/  LOP3.LUT R6, R11, 0x20, R20, 0xf8, !PT ;  /* 0x000000200b067812 */ /* 0x000fe200078ef814 */
[----:B------:R-:W-:Y:S01]  /*20d0*/  @!P2 IMAD.MOV R21, RZ, RZ, -R21 ;  /* 0x000000ffff15a224 */ /* 0x000fe200078e0a15 */
[----:B------:R-:W-:Y:S01]  /*20e0*/  SEL R3, R2, R3, !P5 ;  /* 0x0000000302037207 */ /* 0x000fe20006800000 */
[----:B------:R-:W-:Y:S01]  /*20f0*/  IMAD.SHL.U32 R11, R20, 0x40, RZ ;  /* 0x00000040140b7824 */ /* 0x000fe200078e00ff */
[C---:B------:R-:W-:Y:S01]  /*2100*/  SEL R5, R2.reuse, R5, !P5 ;  /* 0x0000000502057207 */ /* 0x040fe20006800000 */
[----:B------:R-:W-:Y:S01]  /*2110*/  IMAD.SHL.U32 R10, R155, 0x2, RZ ;  /* 0x000000029b0a7824 */ /* 0x000fe200078e00ff */
[C---:B------:R-:W-:Y:S01]  /*2120*/  SEL R7, R2.reuse, R7, !P5 ;  /* 0x0000000702077207 */ /* 0x040fe20006800000 */
[-C--:B-1----:R-:W-:Y:S01]  /*2130*/  IMAD R3, R3, R4.reuse, RZ ;  /* 0x0000000403037224 */ /* 0x082fe200078e02ff */
[C---:B------:R-:W-:Y:S01]  /*2140*/  SEL R9, R2.reuse, R9, !P5 ;  /* 0x0000000902097207 */ /* 0x040fe20006800000 */
[-C--:B------:R-:W-:Y:S01]  /*2150*/  IMAD R5, R5, R4.reuse, RZ ;  /* 0x0000000405057224 */ /* 0x080fe200078e02ff */
[C---:B------:R-:W-:Y:S01]  /*2160*/  SEL R21, R2.reuse, R21, !P5 ;  /* 0x0000001502157207 */ /* 0x040fe20006800000 */
[----:B------:R-:W-:Y:S01]  /*2170*/  @!P6 IMAD.MOV R77, RZ, RZ, -R77 ;  /* 0x000000ffff4de224 */ /* 0x000fe200078e0a4d */
[C---:B------:R-:W-:Y:S01]  /*2180*/  SEL R23, R2.reuse, R23, !P5 ;  /* 0x0000001702177207 */ /* 0x040fe20006800000 */
[-C--:B------:R-:W-:Y:S01]  /*2190*/  IMAD R7, R7, R4.reuse, RZ ;  /* 0x0000000407077224 */ /* 0x080fe200078e02ff */
        /* <DEDUP_REMOVED lines=13> */
[----:B------:R-:W-:Y:S01]  /*2270*/  IMAD R31, R31, R4, RZ ;  /* 0x000000041f1f7224 */ /* 0x000fe200078e02ff */
[----:B0-----:R-:W-:Y:S01]  /*2280*/  LEA R191, P6, R3, R248, 0x1 ;  /* 0x000000f803bf7211 */ /* 0x001fe200078c08ff */
[-C--:B------:R-:W-:Y:S01]  /*2290*/  IMAD R33, R33, R4.reuse, RZ ;  /* 0x0000000421217224 */ /* 0x080fe200078e02ff */
[C---:B------:R-:W-:Y:S01]  /*22a0*/  SEL R39, R2.reuse, R39, !P5 ;  /* 0x0000002702277207 */ /* 0x040fe20006800000 */
[----:B------:R-:W-:Y:S01]  /*22b0*/  IMAD R35, R35, R4, RZ ;  /* 0x0000000423237224 */ /* 0x000fe200078e02ff */
[----:B------:R-:W-:Y:S01]  /*22c0*/  LEA R157, P1, R5, R248, 0x1 ;  /* 0x000000f8059d7211 */ /* 0x000fe200078208ff */
[-C--:B------:R-:W-:Y:S01]  /*22d0*/  IMAD R37, R37, R4.reuse, RZ ;  /* 0x0000000425257224 */ /* 0x080fe200078e02ff */
[C---:B------:R-:W-:Y:S01]  /*22e0*/  SEL R41, R2.reuse, R41, !P5 ;  /* 0x0000002902297207 */ /* 0x040fe20006800000 */
[-C--:B------:R-:W-:Y:S01]  /*22f0*/  IMAD R39, R39, R4.reuse, RZ ;  /* 0x0000000427277224 */ /* 0x080fe200078e02ff */
[----:B------:R-:W-:Y:S01]  /*2300*/  SEL R43, R2, R43, !P5 ;  /* 0x0000002b022b7207 */ /* 0x000fe20006800000 */
[----:B------:R-:W-:Y:S01]  /*2310*/  IMAD R142, R126, 0x35, RZ ;  /* 0x000000357e8e7824 */ /* 0x000fe200078e02ff */
        /* <DEDUP_REMOVED lines=30> */
[----:B------:R-:W-:Y:S01]  /*2500*/  SEL R2, R2, R77, !P5 ;  /* 0x0000004d02027207 */ /* 0x000fe20006800000 */
[-C--:B------:R-:W-:Y:S01]  /*2510*/  IMAD R73, R73, R4.reuse, RZ ;  /* 0x0000000449497224 */ /* 0x080fe200078e02ff */
[-C--:B------:R-:W-:Y:S01]  /*2520*/  LEA.HI.X.SX32 R190, R3, R249.reuse, 0x1, P6 ;  /* 0x000000f903be7211 */ /* 0x080fe200030f0eff */
[----:B------:R-:W-:Y:S01]  /*2530*/  IMAD R75, R75, R4, RZ ;  /* 0x000000044b4b7224 */ /* 0x000fe200078e02ff */
[----:B------:R-:W-:Y:S01]  /*2540*/  LEA R194, P2, R7, R248, 0x1 ;  /* 0x000000f807c27211 */ /* 0x000fe200078408ff */
[----:B------:R-:W-:Y:S01]  /*2550*/  IMAD R2, R2, R4, RZ ;  /* 0x0000000402027224 */ /* 0x000fe200078e02ff */
[-C--:B------:R-:W-:Y:S01]  /*2560*/  LEA R199, P3, R9, R248.reuse, 0x1 ;  /* 0x000000f809c77211 */ /* 0x080fe200078608ff */
[C---:B------:R-:W-:Y:S01]  /*2570*/  IMAD R141, R126.reuse, 0x34, RZ ;  /* 0x000000347e8d7824 */ /* 0x040fe200078e02ff */
[-C--:B------:R-:W-:Y:S01]  /*2580*/  LEA R197, P4, R21, R248.reuse, 0x1 ;  /* 0x000000f815c57211 */ /* 0x080fe200078808ff */
[C---:B------:R-:W-:Y:S01]  /*2590*/  IMAD R140, R126.reuse, 0x33, RZ ;  /* 0x000000337e8c7824 */ /* 0x040fe200078e02ff */
[-C--:B------:R-:W-:Y:S01]  /*25a0*/  LEA R203, P5, R23, R248.reuse, 0x1 ;  /* 0x000000f817cb7211 */ /* 0x080fe200078a08ff */
[C---:B------:R-:W-:Y:S01]  /*25b0*/  IMAD R139, R126.reuse, 0x32, RZ ;  /* 0x000000327e8b7824 */ /* 0x040fe200078e02ff */
[-C--:B------:R-:W-:Y:S01]  /*25c0*/  LEA R99, P6, R25, R248.reuse, 0x1 ;  /* 0x000000f819637211 */ /* 0x080fe200078c08ff */
[C---:B------:R-:W-:Y:S01]  /*25d0*/  IMAD R138, R126.reuse, 0x31, RZ ;  /* 0x000000317e8a7824 */ /* 0x040fe200078e02ff */
[-C--:B------:R-:W-:Y:S01]  /*25e0*/  LEA.HI.X.SX32 R195, R5, R249.reuse, 0x1, P1 ;  /* 0x000000f905c37211 */ /* 0x080fe200008f0eff */
[C---:B------:R-:W-:Y:S01]  /*25f0*/  IMAD R137, R126.reuse, 0x30, RZ ;  /* 0x000000307e897824 */ /* 0x040fe200078e02ff */
[-C--:B------:R-:W-:Y:S01]  /*2600*/  LEA R97, P1, R27, R248.reuse, 0x1 ;  /* 0x000000f81b617211 */ /* 0x080fe200078208ff */
[C---:B------:R-:W-:Y:S01]  /*2610*/  IMAD R136, R126.reuse, 0x2f, RZ ;  /* 0x0000002f7e887824 */ /* 0x040fe200078e02ff */
[-C--:B------:R-:W-:Y:S01]  /*2620*/  LEA.HI.X.SX32 R196, R7, R249.reuse, 0x1, P2 ;  /* 0x000000f907c47211 */ /* 0x080fe200010f0eff */
        /* <DEDUP_REMOVED lines=28> */
[C---:B------:R-:W-:Y:S01]  /*27f0*/  IMAD.SHL.U32 R28, R126.reuse, 0x20, RZ ;  /* 0x000000207e1c7824 */ /* 0x040fe200078e00ff */
        /* <DEDUP_REMOVED lines=31> */
[C---:B------:R-:W-:Y:S01]  /*29f0*/  IMAD.SHL.U32 R112, R126.reuse, 0x10, RZ ;  /* 0x000000107e707824 */ /* 0x040fe200078e00ff */
        /* <DEDUP_REMOVED lines=18> */
[----:B------:R-:W-:Y:S01]  /*2b20*/  LEA.HI.X.SX32 R172, R63, R249, 0x1, P6 ;  /* 0x000000f93fac7211 */ /* 0x000fe200030f0eff */
[C---:B------:R-:W-:Y:S01]  /*2b30*/  IMAD R122, R126.reuse, 0x6, RZ ;  /* 0x000000067e7a7824 */ /* 0x040fe200078e02ff */
[-C--:B------:R-:W-:Y:S01]  /*2b40*/  LEA R169, P2, R67, R248.reuse, 0x1 ;  /* 0x000000f843a97211 */ /* 0x080fe200078408ff */
[C---:B------:R-:W-:Y:S01]  /*2b50*/  IMAD R123, R126.reuse, 0x5, RZ ;  /* 0x000000057e7b7824 */ /* 0x040fe200078e02ff */
[-C--:B------:R-:W-:Y:S01]  /*2b60*/  LEA R167, P3, R69, R248.reuse, 0x1 ;  /* 0x000000f845a77211 */ /* 0x080fe200078608ff */
[C---:B------:R-:W-:Y:S01]  /*2b70*/  IMAD.SHL.U32 R124, R126.reuse, 0x4, RZ ;  /* 0x000000047e7c7824 */ /* 0x040fe200078e00ff */
[-C--:B------:R-:W-:Y:S01]  /*2b80*/  LEA R165, P4, R71, R248.reuse, 0x1 ;  /* 0x000000f847a57211 */ /* 0x080fe200078808ff */
[----:B------:R-:W-:Y:S01]  /*2b90*/  IMAD R125, R126, 0x3, RZ ;  /* 0x000000037e7d7824 */ /* 0x000fe200078e02ff */
[-C--:B------:R-:W-:Y:S01]  /*2ba0*/  LEA R163, P5, R73, R248.reuse, 0x1 ;  /* 0x000000f849a37211 */ /* 0x080fe200078a08ff */
[----:B------:R-:W-:Y:S01]  /*2bb0*/  IMAD.U32 R156, RZ, RZ, UR5 ;  /* 0x00000005ff9c7e24 */ /* 0x000fe2000f8e00ff */
[----:B------:R-:W-:-:S02]  /*2bc0*/  LEA R161, P6, R75, R248, 0x1 ;  /* 0x000000f84ba17211 */ /* 0x000fc400078c08ff */
[-C--:B------:R-:W-:Y:S02]  /*2bd0*/  LEA.HI.X.SX32 R170, R65, R249.reuse, 0x1, P1 ;  /* 0x000000f941aa7211 */ /* 0x080fe400008f0eff */
[----:B------:R-:W-:Y:S02]  /*2be0*/  CS2R R64, SRZ ;  /* 0x0000000000407805 */ /* 0x000fe4000001ff00 */
[----:B------:R-:W-:Y:S02]  /*2bf0*/  LEA R159, P1, R2, R248, 0x1 ;  /* 0x000000f8029f7211 */ /* 0x000fe400078208ff */
[-C--:B------:R-:W-:Y:S02]  /*2c00*/  LEA.HI.X.SX32 R168, R67, R249.reuse, 0x1, P2 ;  /* 0x000000f943a87211 */ /* 0x080fe400010f0eff */
[----:B------:R-:W-:Y:S02]  /*2c10*/  CS2R R66, SRZ ;  /* 0x0000000000427805 */ /* 0x000fe4000001ff00 */
[----:B------:R-:W-:-:S02]  /*2c20*/  LEA.HI.X.SX32 R166, R69, R249, 0x1, P3 ;  /* 0x000000f945a67211 */ /* 0x000fc400018f0eff */
[-C--:B------:R-:W-:Y:S02]  /*2c30*/  LEA.HI.X.SX32 R164, R71, R249.reuse, 0x1, P4 ;  /* 0x000000f947a47211 */ /* 0x080fe400020f0eff */
[-C--:B------:R-:W-:Y:S02]  /*2c40*/  LEA.HI.X.SX32 R162, R73, R249.reuse, 0x1, P5 ;  /* 0x000000f949a27211 */ /* 0x080fe400028f0eff */
[----:B------:R-:W-:Y:S02]  /*2c50*/  CS2R R72, SRZ ;  /* 0x0000000000487805 */ /* 0x000fe4000001ff00 */
[-C--:B------:R-:W-:Y:S02]  /*2c60*/  LEA.HI.X.SX32 R160, R75, R249.reuse, 0x1, P6 ;  /* 0x000000f94ba07211 */ /* 0x080fe400030f0eff */
[----:B------:R-:W-:Y:S02]  /*2c70*/  CS2R R74, SRZ ;  /* 0x00000000004a7805 */ /* 0x000fe4000001ff00 */
[----:B------:R-:W-:-:S02]  /*2c80*/  LEA.HI.X.SX32 R249, R2, R249, 0x1, P1 ;  /* 0x000000f902f97211 */ /* 0x000fc400008f0eff */
[----:B------:R-:W0:Y:S01]  /*2c90*/  LDC R2, c[0x0][0x23c] ;  /* 0x00008f00ff027b82 */ /* 0x000e220000000800 */
[C---:B------:R-:W-:Y:S02]  /*2ca0*/  LOP3.LUT R6, R79.reuse, R6, RZ, 0x3c, !PT ;  /* 0x000000064f067212 */ /* 0x040fe400078e3cff */
[----:B------:R-:W-:Y:S02]  /*2cb0*/  LOP3.LUT R12, R79, 0x30, R12, 0x78, !PT ;  /* 0x000000304f0c7812 */ /* 0x000fe400078e780c */
[----:B------:R-:W-:Y:S02]  /*2cc0*/  LOP3.LUT R11, R6, 0x400, R11, 0xf8, !PT ;  /* 0x00000400060b7812 */ /* 0x000fe400078ef80b */
[----:B------:R-:W-:Y:S01]  /*2cd0*/  LEA.HI.X.SX32 R201, R0, UR9, 0x1, P0 ;  /* 0x0000000900c97c11 */ /* 0x000fe200080f0eff */
[----:B------:R-:W-:Y:S01]  /*2ce0*/  IMAD.SHL.U32 R0, R126, 0x40, RZ ;  /* 0x000000407e007824 */ /* 0x000fe200078e00ff */
[----:B------:R-:W-:Y:S01]  /*2cf0*/  LOP3.LUT R9, R10, 0x10, RZ, 0x3c, !PT ;  /* 0x000000100a097812 */ /* 0x000fe200078e3cff */
[----:B------:R-:W-:Y:S01]  /*2d00*/  IMAD.SHL.U32 R126, R126, 0x2, RZ ;  /* 0x000000027e7e7824 */ /* 0x000fe200078e00ff */
[----:B------:R-:W-:-:S02]  /*2d10*/  LOP3.LUT R8, R10, 0x20, RZ, 0x3c, !PT ;  /* 0x000000200a087812 */ /* 0x000fc400078e3cff */
[C---:B------:R-:W-:Y:S02]  /*2d20*/  LOP3.LUT R7, R10.reuse, 0x30, RZ, 0x3c, !PT ;  /* 0x000000300a077812 */ /* 0x040fe400078e3cff */
[C---:B------:R-:W-:Y:S02]  /*2d30*/  LOP3.LUT R6, R10.reuse, 0x40, RZ, 0x3c, !PT ;  /* 0x000000400a067812 */ /* 0x040fe400078e3cff */
[C---:B------:R-:W-:Y:S02]  /*2d40*/  LOP3.LUT R5, R10.reuse, 0x50, RZ, 0x3c, !PT ;  /* 0x000000500a057812 */ /* 0x040fe400078e3cff */
[C---:B------:R-:W-:Y:S02]  /*2d50*/  LOP3.LUT R4, R10.reuse, 0x60, RZ, 0x3c, !PT ;  /* 0x000000600a047812 */ /* 0x040fe400078e3cff */
[----:B------:R-:W-:Y:S02]  /*2d60*/  LOP3.LUT R3, R10, 0x70, RZ, 0x3c, !PT ;  /* 0x000000700a037812 */ /* 0x000fe400078e3cff */
[----:B------:R-:W-:Y:S01]  /*2d70*/  LOP3.LUT R127, R12, 0x40, RZ, 0x3c, !PT ;  /* 0x000000400c7f7812 */ /* 0x000fe200078e3cff */
[----:B0-----:R-:W-:Y:S01]  /*2d80*/  IMAD R154, R155, R2, RZ ;  /* 0x000000029b9a7224 */ /* 0x001fe200078e02ff */
[----:B------:R-:W-:Y:S01]  /*2d90*/  LOP3.LUT R128, R11, 0x40, RZ, 0x3c, !PT ;  /* 0x000000400b807812 */ /* 0x000fe200078e3cff */
[----:B------:R-:W-:-:S07]  /*2da0*/  IMAD.SHL.U32 R2, R2, 0x40, RZ ;  /* 0x0000004002027824 */ /* 0x000fce00078e00ff */
.L_x_1:
[----:B------:R-:W-:Y:S01]  /*2db0*/  ISETP.GT.AND P0, PT, R156, 0x2, PT ;  /* 0x000000029c00780c */ /* 0x000fe20003f04270 */
[--C-:B------:R-:W-:Y:S01]  /*2dc0*/  IMAD.WIDE R44, R126, 0x2, R200.reuse ;  /* 0x000000027e2c7825 */ /* 0x100fe200078e02c8 */
[C---:B------:R-:W-:Y:S01]  /*2dd0*/  ISETP.GT.AND P1, PT, R156.reuse, 0x3, PT ;  /* 0x000000039c00780c */ /* 0x040fe20003f24270 */
[----:B------:R-:W0:Y:S01]  /*2de0*/  LDC R79, c[0x0][0x238] ;  /* 0x00008e00ff4f7b82 */ /* 0x000e220000000800 */
[----:B------:R-:W-:Y:S01]  /*2df0*/  ISETP.GT.AND P2, PT, R156, 0x4, PT ;  /* 0x000000049c00780c */ /* 0x000fe20003f44270 */
[----:B------:R-:W-:Y:S01]  /*2e00*/  IMAD.WIDE R46, R125, 0x2, R200 ;  /* 0x000000027d2e7825 */ /* 0x000fe200078e02c8 */
[----:B------:R-:W-:Y:S02]  /*2e10*/  PRMT R242, RZ, 0x7610, R242 ;  /* 0x00007610fff27816 */ /* 0x000fe400000000f2 */
[----:B------:R-:W-:Y:S01]  /*2e20*/  PRMT R219, RZ, 0x7610, R219 ;  /* 0x00007610ffdb7816 */ /* 0x000fe200000000db */
[----:B------:R-:W-:Y:S01]  /*2e30*/  IMAD.WIDE R48, R124, 0x2, R200 ;  /* 0x000000027c307825 */ /* 0x000fe200078e02c8 */
[----:B------:R-:W-:-:S03]  /*2e40*/  PRMT R236, RZ, 0x7610, R236 ;  /* 0x00007610ffec7816 */ /* 0x000fc600000000ec */
[----:B------:R1:W2:Y:S01]  /*2e50*/  @P0 LDG.E.U16 R242, desc[UR6][R44.64] ;  /* 0x000000062cf20981 */ /* 0x0002a2000c1e1500 */
[----:B------:R-:W-:-:S03]  /*2e60*/  ISETP.GT.AND P0, PT, R156, 0x5, PT ;  /* 0x000000059c00780c */ /* 0x000fc60003f04270 */
[----:B------:R3:W4:Y:S01]  /*2e70*/  @P1 LDG.E.U16 R219, desc[UR6][R46.64] ;  /* 0x000000062edb1981 */ /* 0x000722000c1e1500 */
[----:B------:R-:W-:-:S03]  /*2e80*/  ISETP.GT.AND P1, PT, R156, 0x6, PT ;  /* 0x000000069c00780c */ /* 0x000fc60003f24270 */
[----:B------:R5:W4:Y:S01]  /*2e90*/  @P2 LDG.E.U16 R236, desc[UR6][R48.64] ;  /* 0x0000000630ec2981 */ /* 0x000b22000c1e1500 */
[C---:B------:R-:W-:Y:S01]  /*2ea0*/  ISETP.GT.AND P2, PT, R156.reuse, 0x7, PT ;  /* 0x000000079c00780c */ /* 0x040fe20003f44270 */
[----:B-1----:R-:W-:Y:S01]  /*2eb0*/  IMAD.WIDE R44, R123, 0x2, R200 ;  /* 0x000000027b2c7825 */ /* 0x002fe200078e02c8 */
[----:B------:R-:W-:Y:S02]  /*2ec0*/  PRMT R235, RZ, 0x7610, R235 ;  /* 0x00007610ffeb7816 */ /* 0x000fe400000000eb */
[----:B------:R-:W-:Y:S01]  /*2ed0*/  ISETP.GT.AND P3, PT, R156, 0x8, PT ;  /* 0x000000089c00780c */ /* 0x000fe20003f64270 */
[----:B---3--:R-:W-:Y:S01]  /*2ee0*/  IMAD.WIDE R46, R122, 0x2, R200 ;  /* 0x000000027a2e7825 */ /* 0x008fe200078e02c8 */
[----:B------:R-:W-:Y:S02]  /*2ef0*/  PRMT R234, RZ, 0x7610, R234 ;  /* 0x00007610ffea7816 */ /* 0x000fe400000000ea */
[C---:B------:R-:W-:Y:S01]  /*2f00*/  ISETP.GT.AND P4, PT, R156.reuse, 0x9, PT ;  /* 0x000000099c00780c */ /* 0x040fe20003f84270 */
[----:B-----5:R-:W-:Y:S01]  /*2f10*/  IMAD.WIDE R48, R121, 0x2, R200 ;  /* 0x0000000279307825 */ /* 0x020fe200078e02c8 */
[----:B------:R-:W-:Y:S01]  /*2f20*/  PRMT R233, RZ, 0x7610, R233 ;  /* 0x00007610ffe97816 */ /* 0x000fe200000000e9 */
[----:B------:R1:W3:Y:S01]  /*2f30*/  @P0 LDG.E.U16 R235, desc[UR6][R44.64] ;  /* 0x000000062ceb0981 */ /* 0x0002e2000c1e1500 */
[----:B------:R-:W-:Y:S01]  /*2f40*/  ISETP.GT.AND P0, PT, R156, 0xa, PT ;  /* 0x0000000a9c00780c */ /* 0x000fe20003f04270 */
[----:B------:R-:W-:Y:S01]  /*2f50*/  IMAD.WIDE R50, R120, 0x2, R200 ;  /* 0x0000000278327825 */ /* 0x000fe200078e02c8 */
[----:B------:R-:W-:Y:S01]  /*2f60*/  PRMT R158, RZ, 0x7610, R158 ;  /* 0x00007610ff9e7816 */ /* 0x000fe2000000009e */
[----:B------:R5:W3:Y:S01]  /*2f70*/  @P1 LDG.E.U16 R234, desc[UR6][R46.64] ;  /* 0x000000062eea1981 */ /* 0x000ae2000c1e1500 */
[C---:B------:R-:W-:Y:S01]  /*2f80*/  ISETP.GT.AND P1, PT, R156.reuse, 0xb, PT ;  /* 0x0000000b9c00780c */ /* 0x040fe20003f24270 */
[----:B------:R-:W-:Y:S01]  /*2f90*/  IMAD.WIDE R52, R119, 0x2, R200 ;  /* 0x0000000277347825 */ /* 0x000fe200078e02c8 */
[----:B------:R-:W-:Y:S01]  /*2fa0*/  PRMT R224, RZ, 0x7610, R224 ;  /* 0x00007610ffe07816 */ /* 0x000fe200000000e0 */
[----:B------:R0:W3:Y:S01]  /*2fb0*/  @P2 LDG.E.U16 R233, desc[UR6][R48.64] ;  /* 0x0000000630e92981 */ /* 0x0000e2000c1e1500 */
[----:B------:R-:W-:Y:S01]  /*2fc0*/  ISETP.GT.AND P2, PT, R156, 0xc, PT ;  /* 0x0000000c9c00780c */ /* 0x000fe20003f44270 */
[----:B-1----:R-:W-:Y:S01]  /*2fd0*/  IMAD.WIDE R44, R118, 0x2, R200 ;  /* 0x00000002762c7825 */ /* 0x002fe200078e02c8 */
[----:B------:R-:W-:Y:S01]  /*2fe0*/  PRMT R243, RZ, 0x7610, R243 ;  /* 0x00007610fff37816 */ /* 0x000fe200000000f3 */
[----:B------:R1:W2:Y:S01]  /*2ff0*/  @P3 LDG.E.U16 R158, desc[UR6][R50.64] ;  /* 0x00000006329e3981 */ /* 0x0002a2000c1e1500 */
[C---:B------:R-:W-:Y:S01]  /*3000*/  ISETP.GT.AND P3, PT, R156.reuse, 0xd, PT ;  /* 0x0000000d9c00780c */ /* 0x040fe20003f64270 */
[----:B-----5:R-:W-:Y:S01]  /*3010*/  IMAD.WIDE R46, R117, 0x2, R200 ;  /* 0x00000002752e7825 */ /* 0x020fe200078e02c8 */
[----:B------:R-:W-:Y:S01]  /*3020*/  PRMT R218, RZ, 0x7610, R218 ;  /* 0x00007610ffda7816 */ /* 0x000fe200000000da */
[----:B------:R5:W4:Y:S01]  /*3030*/  @P4 LDG.E.U16 R224, desc[UR6][R52.64] ;  /* 0x0000000634e04981 */ /* 0x000b22000c1e1500 */
[----:B------:R-:W-:Y:S01]  /*3040*/  ISETP.GT.AND P4, PT, R156, 0xe, PT ;  /* 0x0000000e9c00780c */ /* 0x000fe20003f84270 */
[----:B0-----:R-:W-:Y:S01]  /*3050*/  IMAD.WIDE R48, R116, 0x2, R200 ;  /* 0x0000000274307825 */ /* 0x001fe200078e02c8 */
[----:B------:R-:W-:Y:S01]  /*3060*/  PRMT R232, RZ, 0x7610, R232 ;  /* 0x00007610ffe87816 */ /* 0x000fe200000000e8 */
[----:B------:R0:W3:Y:S01]  /*3070*/  @P0 LDG.E.U16 R243, desc[UR6][R44.64] ;  /* 0x000000062cf30981 */ /* 0x0000e2000c1e1500 */
[C---:B------:R-:W-:Y:S01]  /*3080*/  ISETP.GT.AND P0, PT, R156.reuse, 0xf, PT ;  /* 0x0000000f9c00780c */ /* 0x040fe20003f04270 */
[----:B-1----:R-:W-:Y:S01]  /*3090*/  IMAD.WIDE R50, R115, 0x2, R200 ;  /* 0x0000000273327825 */ /* 0x002fe200078e02c8 */
[----:B------:R-:W-:Y:S01]  /*30a0*/  PRMT R231, RZ, 0x7610, R231 ;  /* 0x00007610ffe77816 */ /* 0x000fe200000000e7 */
[----:B------:R1:W3:Y:S01]  /*30b0*/  @P1 LDG.E.U16 R218, desc[UR6][R46.64] ;  /* 0x000000062eda1981 */ /* 0x0002e2000c1e1500 */
[----:B------:R-:W-:Y:S01]  /*30c0*/  ISETP.GT.AND P1, PT, R156, 0x10, PT ;  /* 0x000000109c00780c */ /* 0x000fe20003f24270 */
[----:B-----5:R-:W-:Y:S01]  /*30d0*/  IMAD.WIDE R52, R114, 0x2, R200 ;  /* 0x0000000272347825 */ /* 0x020fe200078e02c8 */
[----:B------:R-:W-:Y:S01]  /*30e0*/  PRMT R230, RZ, 0x7610, R230 ;  /* 0x00007610ffe67816 */ /* 0x000fe200000000e6 */
[----:B------:R5:W3:Y:S01]  /*30f0*/  @P2 LDG.E.U16 R232, desc[UR6][R48.64] ;  /* 0x0000000630e82981 */ /* 0x000ae2000c1e1500 */
[C---:B------:R-:W-:Y:S01]  /*3100*/  ISETP.GT.AND P2, PT, R156.reuse, 0x11, PT ;  /* 0x000000119c00780c */ /* 0x040fe20003f44270 */
[----:B0-----:R-:W-:Y:S01]  /*3110*/  IMAD.WIDE R44, R113, 0x2, R200 ;  /* 0x00000002712c7825 */ /* 0x001fe200078e02c8 */
[----:B------:R-:W-:Y:S01]  /*3120*/  PRMT R229, RZ, 0x7610, R229 ;  /* 0x00007610ffe57816 */ /* 0x000fe200000000e5 */
[----:B------:R0:W3:Y:S01]  /*3130*/  @P3 LDG.E.U16 R231, desc[UR6][R50.64] ;  /* 0x0000000632e73981 */ /* 0x0000e2000c1e1500 */
[----:B------:R-:W-:Y:S01]  /*3140*/  ISETP.GT.AND P3, PT, R156, 0x12, PT ;  /* 0x000000129c00780c */ /* 0x000fe20003f64270 */
[----:B-1----:R-:W-:Y:S01]  /*3150*/  IMAD.WIDE R46, R112, 0x2, R200 ;  /* 0x00000002702e7825 */ /* 0x002fe200078e02c8 */
[----:B------:R-:W-:Y:S01]  /*3160*/  PRMT R251, RZ, 0x7610, R251 ;  /* 0x00007610fffb7816 */ /* 0x000fe200000000fb */
[----:B------:R1:W3:Y:S01]  /*3170*/  @P4 LDG.E.U16 R230, desc[UR6][R52.64] ;  /* 0x0000000634e64981 */ /* 0x0002e2000c1e1500 */
[C---:B------:R-:W-:Y:S01]  /*3180*/  ISETP.GT.AND P4, PT, R156.reuse, 0x13, PT ;  /* 0x000000139c00780c */ /* 0x040fe20003f84270 */
[----:B-----5:R-:W-:Y:S01]  /*3190*/  IMAD.WIDE R48, R43, 0x2, R200 ;  /* 0x000000022b307825 */ /* 0x020fe200078e02c8 */
[----:B------:R-:W-:Y:S01]  /*31a0*/  PRMT R225, RZ, 0x7610, R225 ;  /* 0x00007610ffe17816 */ /* 0x000fe200000000e1 */
[----:B------:R5:W3:Y:S01]  /*31b0*/  @P0 LDG.E.U16 R229, desc[UR6][R44.64] ;  /* 0x000000062ce50981 */ /* 0x000ae2000c1e1500 */
[----:B------:R-:W-:Y:S01]  /*31c0*/  ISETP.GT.AND P0, PT, R156, 0x14, PT ;  /* 0x000000149c00780c */ /* 0x000fe20003f04270 */
[----:B0-----:R-:W-:Y:S01]  /*31d0*/  IMAD.WIDE R50, R42, 0x2, R200 ;  /* 0x000000022a327825 */ /* 0x001fe200078e02c8 */
[----:B------:R-:W-:Y:S01]  /*31e0*/  PRMT R244, RZ, 0x7610, R244 ;  /* 0x00007610fff47816 */ /* 0x000fe200000000f4 */
[----:B------:R-:W4:Y:S01]  /*31f0*/  @P1 LDG.E.U16 R251, desc[UR6][R46.64] ;  /* 0x000000062efb1981 */ /* 0x000f22000c1e1500 */
[C---:B------:R-:W-:Y:S01]  /*3200*/  ISETP.GT.AND P1, PT, R156.reuse, 0x15, PT ;  /* 0x000000159c00780c */ /* 0x040fe20003f24270 */
[----:B-1----:R-:W-:Y:S01]  /*3210*/  IMAD.WIDE R52, R41, 0x2, R200 ;  /* 0x0000000229347825 */ /* 0x002fe200078e02c8 */
[----:B------:R-:W-:Y:S01]  /*3220*/  PRMT R213, RZ, 0x7610, R213 ;  /* 0x00007610ffd57816 */ /* 0x000fe200000000d5 */
[----:B------:R0:W3:Y:S01]  /*3230*/  @P2 LDG.E.U16 R225, desc[UR6][R48.64] ;  /* 0x0000000630e12981 */ /* 0x0000e2000c1e1500 */
[----:B------:R-:W-:-:S02]  /*3240*/  ISETP.GT.AND P2, PT, R156, 0x16, PT ;  /* 0x000000169c00780c */ /* 0x000fc40003f44270 */
[----:B------:R-:W-:Y:S01]  /*3250*/  PRMT R228, RZ, 0x7610, R228 ;  /* 0x00007610ffe47816 */ /* 0x000fe200000000e4 */
[----:B------:R1:W3:Y:S01]  /*3260*/  @P3 LDG.E.U16 R244, desc[UR6][R50.64] ;  /* 0x0000000632f43981 */ /* 0x0002e2000c1e1500 */
[----:B------:R-:W-:Y:S02]  /*3270*/  ISETP.GT.AND P3, PT, R156, 0x17, PT ;  /* 0x000000179c00780c */ /* 0x000fe40003f64270 */
[----:B-----5:R-:W-:Y:S01]  /*3280*/  PRMT R44, RZ, 0x7610, R44 ;  /* 0x00007610ff2c7816 */ /* 0x020fe2000000002c */
[----:B------:R5:W3:Y:S01]  /*3290*/  @P4 LDG.E.U16 R213, desc[UR6][R52.64] ;  /* 0x0000000634d54981 */ /* 0x000ae2000c1e1500 */
[----:B0-----:R-:W-:Y:S01]  /*32a0*/  IMAD.WIDE R48, R40, 0x2, R200 ;  /* 0x0000000228307825 */ /* 0x001fe200078e02c8 */
[C---:B------:R-:W-:Y:S02]  /*32b0*/  ISETP.GT.AND P4, PT, R156.reuse, 0x18, PT ;  /* 0x000000189c00780c */ /* 0x040fe40003f84270 */
[----:B------:R-:W-:Y:S01]  /*32c0*/  PRMT R45, RZ, 0x7610, R45 ;  /* 0x00007610ff2d7816 */ /* 0x000fe2000000002d */
[----:B-1----:R-:W-:Y:S01]  /*32d0*/  IMAD.WIDE R50, R39, 0x2, R200 ;  /* 0x0000000227327825 */ /* 0x002fe200078e02c8 */
[----:B------:R-:W3:Y:S01]  /*32e0*/  @P0 LDG.E.U16 R228, desc[UR6][R48.64] ;  /* 0x0000000630e40981 */ /* 0x000ee2000c1e1500 */
[----:B------:R-:W-:-:S02]  /*32f0*/  ISETP.GT.AND P0, PT, R156, 0x19, PT ;  /* 0x000000199c00780c */ /* 0x000fc40003f04270 */
[----:B-----5:R-:W-:Y:S01]  /*3300*/  IMAD.WIDE R52, R38, 0x2, R200 ;  /* 0x0000000226347825 */ /* 0x020fe200078e02c8 */
[----:B------:R-:W-:Y:S01]  /*3310*/  PRMT R46, RZ, 0x7610, R46 ;  /* 0x00007610ff2e7816 */ /* 0x000fe2000000002e */
[----:B------:R0:W5:Y:S01]  /*3320*/  @P1 LDG.E.U16 R44, desc[UR6][R50.64] ;  /* 0x00000006322c1981 */ /* 0x000162000c1e1500 */
[C---:B------:R-:W-:Y:S01]  /*3330*/  ISETP.GT.AND P1, PT, R156.reuse, 0x1a, PT ;  /* 0x0000001a9c00780c */ /* 0x040fe20003f24270 */
[----:B------:R-:W-:Y:S01]  /*3340*/  IMAD.WIDE R54, R37, 0x2, R200 ;  /* 0x0000000225367825 */ /* 0x000fe200078e02c8 */
[----:B------:R-:W-:Y:S01]  /*3350*/  PRMT R250, RZ, 0x7610, R250 ;  /* 0x00007610fffa7816 */ /* 0x000fe200000000fa */
[----:B------:R1:W5:Y:S01]  /*3360*/  @P2 LDG.E.U16 R45, desc[UR6][R52.64] ;  /* 0x00000006342d2981 */ /* 0x000362000c1e1500 */
[----:B------:R-:W-:Y:S01]  /*3370*/  ISETP.GT.AND P2, PT, R156, 0x1b, PT ;  /* 0x0000001b9c00780c */ /* 0x000fe20003f44270 */
[----:B------:R-:W-:Y:S01]  /*3380*/  IMAD.WIDE R56, R36, 0x2, R200 ;  /* 0x0000000224387825 */ /* 0x000fe200078e02c8 */
[----:B------:R-:W-:Y:S01]  /*3390*/  PRMT R226, RZ, 0x7610, R226 ;  /* 0x00007610ffe27816 */ /* 0x000fe200000000e2 */
[----:B------:R1:W5:Y:S01]  /*33a0*/  @P3 LDG.E.U16 R46, desc[UR6][R54.64] ;  /* 0x00000006362e3981 */ /* 0x000362000c1e1500 */
[C---:B------:R-:W-:Y:S01]  /*33b0*/  ISETP.GT.AND P3, PT, R156.reuse, 0x1c, PT ;  /* 0x0000001c9c00780c */ /* 0x040fe20003f64270 */
[----:B0-----:R-:W-:Y:S01]  /*33c0*/  IMAD.WIDE R50, R35, 0x2, R200 ;  /* 0x0000000223327825 */ /* 0x001fe200078e02c8 */
[----:B------:R-:W-:Y:S01]  /*33d0*/  PRMT R245, RZ, 0x7610, R245 ;  /* 0x00007610fff57816 */ /* 0x000fe200000000f5 */
[----:B------:R0:W3:Y:S01]  /*33e0*/  @P4 LDG.E.U16 R250, desc[UR6][R56.64] ;  /* 0x0000000638fa4981 */ /* 0x0000e2000c1e1500 */
[----:B------:R-:W-:Y:S01]  /*33f0*/  ISETP.GT.AND P4, PT, R156, 0x1d, PT ;  /* 0x0000001d9c00780c */ /* 0x000fe20003f84270 */
[----:B-1----:R-:W-:Y:S01]  /*3400*/  IMAD.WIDE R52, R34, 0x2, R200 ;  /* 0x0000000222347825 */ /* 0x002fe200078e02c8 */
[----:B------:R-:W-:Y:S01]  /*3410*/  PRMT R47, RZ, 0x7610, R47 ;  /* 0x00007610ff2f7816 */ /* 0x000fe2000000002f */
[----:B------:R1:W5:Y:S02]  /*3420*/  @P0 LDG.E.U16 R226, desc[UR6][R50.64] ;  /* 0x0000000632e20981 */ /* 0x000364000c1e1500 */
[----:B------:R-:W-:Y:S01]  /*3430*/  IMAD.WIDE R54, R33, 0x2, R200 ;  /* 0x0000000221367825 */ /* 0x000fe200078e02c8 */
[----:B------:R-:W-:Y:S01]  /*3440*/  ISETP.GT.AND P0, PT, R156, 0x1e, PT ;  /* 0x0000001e9c00780c */ /* 0x000fe20003f04270 */
[----:B------:R1:W5:Y:S01]  /*3450*/  @P1 LDG.E.U16 R245, desc[UR6][R52.64] ;  /* 0x0000000634f51981 */ /* 0x000362000c1e1500 */
[----:B------:R-:W-:Y:S01]  /*3460*/  PRMT R48, RZ, 0x7610, R48 ;  /* 0x00007610ff307816 */ /* 0x000fe20000000030 */
[----:B0-----:R-:W-:Y:S01]  /*3470*/  IMAD.WIDE R56, R32, 0x2, R200 ;  /* 0x0000000220387825 */ /* 0x001fe200078e02c8 */
[C---:B------:R-:W-:Y:S01]  /*3480*/  ISETP.GT.AND P1, PT, R156.reuse, 0x1f, PT ;  /* 0x0000001f9c00780c */ /* 0x040fe20003f24270 */
[----:B------:R0:W5:Y:S01]  /*3490*/  @P2 LDG.E.U16 R47, desc[UR6][R54.64] ;  /* 0x00000006362f2981 */ /* 0x000162000c1e1500 */
[----:B------:R-:W-:Y:S01]  /*34a0*/  PRMT R49, RZ, 0x7610, R49 ;  /* 0x00007610ff317816 */ /* 0x000fe20000000031 */
[----:B------:R-:W-:Y:S01]  /*34b0*/  IMAD.WIDE R58, R31, 0x2, R200 ;  /* 0x000000021f3a7825 */ /* 0x000fe200078e02c8 */
[----:B------:R-:W-:Y:S01]  /*34c0*/  ISETP.GT.AND P2, PT, R156, 0x20, PT ;  /* 0x000000209c00780c */ /* 0x000fe20003f44270 */
[----:B------:R0:W5:Y:S01]  /*34d0*/  @P3 LDG.E.U16 R48, desc[UR6][R56.64] ;  /* 0x0000000638303981 */ /* 0x000162000c1e1500 */
[----:B-1----:R-:W-:Y:S01]  /*34e0*/  PRMT R50, RZ, 0x7610, R50 ;  /* 0x00007610ff327816 */ /* 0x002fe20000000032 */
[----:B------:R-:W-:Y:S01]  /*34f0*/  IMAD.WIDE R52, R30, 0x2, R200 ;  /* 0x000000021e347825 */ /* 0x000fe200078e02c8 */
[C---:B------:R-:W-:Y:S01]  /*3500*/  ISETP.GT.AND P3, PT, R156.reuse, 0x21, PT ;  /* 0x000000219c00780c */ /* 0x040fe20003f64270 */
[----:B------:R1:W5:Y:S01]  /*3510*/  @P4 LDG.E.U16 R49, desc[UR6][R58.64] ;  /* 0x000000063a314981 */ /* 0x000362000c1e1500 */
[----:B------:R-:W-:Y:S01]  /*3520*/  PRMT R51, RZ, 0x7610, R51 ;  /* 0x00007610ff337816 */ /* 0x000fe20000000033 */
[----:B0-----:R-:W-:Y:S01]  /*3530*/  IMAD.WIDE R54, R29, 0x2, R200 ;  /* 0x000000021d367825 */ /* 0x001fe200078e02c8 */
[----:B------:R-:W-:Y:S01]  /*3540*/  ISETP.GT.AND P4, PT, R156, 0x22, PT ;  /* 0x000000229c00780c */ /* 0x000fe20003f84270 */
[----:B------:R0:W5:Y:S01]  /*3550*/  @P0 LDG.E.U16 R50, desc[UR6][R52.64] ;  /* 0x0000000634320981 */ /* 0x000162000c1e1500 */
[----:B------:R-:W-:Y:S01]  /*3560*/  PRMT R248, RZ, 0x7610, R248 ;  /* 0x00007610fff87816 */ /* 0x000fe200000000f8 */
[----:B------:R-:W-:Y:S01]  /*3570*/  IMAD.WIDE R56, R28, 0x2, R200 ;  /* 0x000000021c387825 */ /* 0x000fe200078e02c8 */
[C---:B------:R-:W-:Y:S01]  /*3580*/  ISETP.GT.AND P0, PT, R156.reuse, 0x23, PT ;  /* 0x000000239c00780c */ /* 0x040fe20003f04270 */
[----:B------:R-:W5:Y:S01]  /*3590*/  @P1 LDG.E.U16 R51, desc[UR6][R54.64] ;  /* 0x0000000636331981 */ /* 0x000f62000c1e1500 */
[----:B------:R-:W-:Y:S01]  /*35a0*/  PRMT R227, RZ, 0x7610, R227 ;  /* 0x00007610ffe37816 */ /* 0x000fe200000000e3 */
[----:B-1----:R-:W-:Y:S01]  /*35b0*/  IMAD.WIDE R58, R27, 0x2, R200 ;  /* 0x000000021b3a7825 */ /* 0x002fe200078e02c8 */
[----:B------:R-:W-:Y:S01]  /*35c0*/  ISETP.GT.AND P1, PT, R156, 0x24, PT ;  /* 0x000000249c00780c */ /* 0x000fe20003f24270 */
[----:B------:R-:W4:Y:S01]  /*35d0*/  @P2 LDG.E.U16 R248, desc[UR6][R56.64] ;  /* 0x0000000638f82981 */ /* 0x000f22000c1e1500 */
[----:B------:R-:W-:Y:S01]  /*35e0*/  PRMT R247, RZ, 0x7610, R247 ;  /* 0x00007610fff77816 */ /* 0x000fe200000000f7 */
[----:B------:R-:W-:Y:S01]  /*35f0*/  IMAD.WIDE R60, R26, 0x2, R200 ;  /* 0x000000021a3c7825 */ /* 0x000fe200078e02c8 */
[----:B------:R-:W-:Y:S01]  /*3600*/  ISETP.GT.AND P2, PT, R156, 0x25, PT ;  /* 0x000000259c00780c */ /* 0x000fe20003f44270 */
[----:B------:R1:W5:Y:S01]  /*3610*/  @P3 LDG.E.U16 R227, desc[UR6][R58.64] ;  /* 0x000000063ae33981 */ /* 0x000362000c1e1500 */
[----:B0-----:R-:W-:-:S02]  /*3620*/  PRMT R52, RZ, 0x7610, R52 ;  /* 0x00007610ff347816 */ /* 0x001fc40000000034 */
[C---:B------:R-:W-:Y:S01]  /*3630*/  ISETP.GT.AND P3, PT, R156.reuse, 0x26, PT ;  /* 0x000000269c00780c */ /* 0x040fe20003f64270 */
[----:B------:R0:W5:Y:S01]  /*3640*/  @P4 LDG.E.U16 R247, desc[UR6][R60.64] ;  /* 0x000000063cf74981 */ /* 0x000162000c1e1500 */
[----:B------:R-:W-:Y:S02]  /*3650*/  PRMT R53, RZ, 0x7610, R53 ;  /* 0x00007610ff357816 */ /* 0x000fe40000000035 */
[----:B------:R-:W-:Y:S01]  /*3660*/  ISETP.GT.AND P4, PT, R156, 0x27, PT ;  /* 0x000000279c00780c */ /* 0x000fe20003f84270 */
[----:B-1----:R-:W-:Y:S01]  /*3670*/  IMAD.WIDE R58, R25, 0x2, R200 ;  /* 0x00000002193a7825 */ /* 0x002fe200078e02c8 */
[----:B------:R-:W-:-:S03]  /*3680*/  PRMT R54, RZ, 0x7610, R54 ;  /* 0x00007610ff367816 */ /* 0x000fc60000000036 */
[--C-:B0-----:R-:W-:Y:S01]  /*3690*/  IMAD.WIDE R60, R24, 0x2, R200.reuse ;  /* 0x00000002183c7825 */ /* 0x101fe200078e02c8 */
[----:B------:R0:W5:Y:S01]  /*36a0*/  @P0 LDG.E.U16 R52, desc[UR6][R58.64] ;  /* 0x000000063a340981 */ /* 0x000162000c1e1500 */
[C---:B------:R-:W-:Y:S02]  /*36b0*/  ISETP.GT.AND P0, PT, R156.reuse, 0x28, PT ;  /* 0x000000289c00780c */ /* 0x040fe40003f04270 */
        /* <DEDUP_REMOVED lines=8> */
[----:B------:R-:W-:Y:S01]  /*3740*/  IMAD.WIDE R70, R21, 0x2, R200 ;  /* 0x0000000215467825 */ /* 0x000fe200078e02c8 */
[----:B------:R-:W-:Y:S01]  /*3750*/  PRMT R220, RZ, 0x7610, R220 ;  /* 0x00007610ffdc7816 */ /* 0x000fe200000000dc */
[----:B------:R-:W5:Y:S01]  /*3760*/  @P3 LDG.E.U16 R55, desc[UR6][R68.64] ;  /* 0x0000000644373981 */ /* 0x000f62000c1e1500 */
[C---:B------:R-:W-:Y:S01]  /*3770*/  ISETP.GT.AND P3, PT, R156.reuse, 0x2b, PT ;  /* 0x0000002b9c00780c */ /* 0x040fe20003f64270 */
[----:B0-----:R-:W-:Y:S01]  /*3780*/  IMAD.WIDE R58, R129, 0x2, R200 ;  /* 0x00000002813a7825 */ /* 0x001fe200078e02c8 */
[----:B------:R-:W-:Y:S01]  /*3790*/  PRMT R237, RZ, 0x7610, R237 ;  /* 0x00007610ffed7816 */ /* 0x000fe200000000ed */
[----:B------:R-:W5:Y:S01]  /*37a0*/  @P4 LDG.E.U16 R56, desc[UR6][R70.64] ;  /* 0x0000000646384981 */ /* 0x000f62000c1e1500 */
[----:B------:R-:W-:Y:S01]  /*37b0*/  ISETP.GT.AND P4, PT, R156, 0x2c, PT ;  /* 0x0000002c9c00780c */ /* 0x000fe20003f84270 */
[----:B-1----:R-:W-:Y:S01]  /*37c0*/  IMAD.WIDE R60, R130, 0x2, R200 ;  /* 0x00000002823c7825 */ /* 0x002fe200078e02c8 */
[----:B------:R-:W-:Y:S01]  /*37d0*/  PRMT R246, RZ, 0x7610, R246 ;  /* 0x00007610fff67816 */ /* 0x000fe200000000f6 */
[----:B------:R0:W3:Y:S02]  /*37e0*/  @P0 LDG.E.U16 R220, desc[UR6][R58.64] ;  /* 0x000000063adc0981 */ /* 0x0000e4000c1e1500 */
[----:B------:R-:W-:Y:S01]  /*37f0*/  IMAD.WIDE R62, R131, 0x2, R200 ;  /* 0x00000002833e7825 */ /* 0x000fe200078e02c8 */
[----:B------:R-:W-:Y:S01]  /*3800*/  ISETP.GT.AND P0, PT, R156, 0x1, PT ;  /* 0x000000019c00780c */ /* 0x000fe20003f04270 */
[----:B------:R1:W5:Y:S01]  /*3810*/  @P1 LDG.E.U16 R237, desc[UR6][R60.64] ;  /* 0x000000063ced1981 */ /* 0x000362000c1e1500 */
[----:B------:R-:W-:-:S02]  /*3820*/  PRMT R57, RZ, 0x7610, R57 ;  /* 0x00007610ff397816 */ /* 0x000fc40000000039 */
[----:B------:R-:W-:Y:S01]  /*3830*/  ISETP.GT.AND P1, PT, R156, 0x2d, PT ;  /* 0x0000002d9c00780c */ /* 0x000fe20003f24270 */
[----:B------:R1:W5:Y:S01]  /*3840*/  @P2 LDG.E.U16 R246, desc[UR6][R62.64] ;  /* 0x000000063ef62981 */ /* 0x000362000c1e1500 */
[----:B0-----:R-:W-:Y:S01]  /*3850*/  PRMT R58, RZ, 0x7610, R58 ;  /* 0x00007610ff3a7816 */ /* 0x001fe2000000003a */
[----:B-1----:R-:W-:Y:S01]  /*3860*/  IMAD.WIDE R60, R132, 0x2, R200 ;  /* 0x00000002843c7825 */ /* 0x002fe200078e02c8 */
[----:B------:R-:W-:-:S03]  /*3870*/  PRMT R223, RZ, 0x7610, R223 ;  /* 0x00007610ffdf7816 */ /* 0x000fc600000000df */
[----:B------:R-:W-:Y:S01]  /*3880*/  IMAD.WIDE R62, R133, 0x2, R200 ;  /* 0x00000002853e7825 */ /* 0x000fe200078e02c8 */
[----:B------:R0:W5:Y:S01]  /*3890*/  @P3 LDG.E.U16 R57, desc[UR6][R60.64] ;  /* 0x000000063c393981 */ /* 0x000162000c1e1500 */
[----:B------:R-:W-:Y:S02]  /*38a0*/  ISETP.GT.AND P2, PT, R156, 0x2e, PT ;  /* 0x0000002e9c00780c */ /* 0x000fe40003f44270 */
[----:B------:R-:W-:Y:S01]  /*38b0*/  PRMT R59, RZ, 0x7610, R59 ;  /* 0x00007610ff3b7816 */ /* 0x000fe2000000003b */
[----:B------:R1:W5:Y:S01]  /*38c0*/  @P4 LDG.E.U16 R58, desc[UR6][R62.64] ;  /* 0x000000063e3a4981 */ /* 0x000362000c1e1500 */
[----:B0-----:R-:W-:-:S04]  /*38d0*/  IMAD.WIDE R60, R79, 0x2, R200 ;  /* 0x000000024f3c7825 */ /* 0x001fc800078e02c8 */
[----:B-1----:R-:W-:Y:S01]  /*38e0*/  IMAD.WIDE R62, R134, 0x2, R200 ;  /* 0x00000002863e7825 */ /* 0x002fe200078e02c8 */
[----:B------:R0:W5:Y:S01]  /*38f0*/  @P0 LDG.E.U16 R223, desc[UR6][R60.64] ;  /* 0x000000063cdf0981 */ /* 0x000162000c1e1500 */
[----:B------:R-:W-:-:S03]  /*3900*/  ISETP.GT.AND P0, PT, R156, 0x2f, PT ;  /* 0x0000002f9c00780c */ /* 0x000fc60003f04270 */
[----:B------:R1:W5:Y:S01]  /*3910*/  @P1 LDG.E.U16 R59, desc[UR6][R62.64] ;  /* 0x000000063e3b1981 */ /* 0x000362000c1e1500 */
[----:B0-----:R-:W-:Y:S01]  /*3920*/  PRMT R60, RZ, 0x7610, R60 ;  /* 0x00007610ff3c7816 */ /* 0x001fe2000000003c */
[----:B-1----:R-:W-:Y:S01]  /*3930*/  IMAD.WIDE R62, R135, 0x2, R200 ;  /* 0x00000002873e7825 */ /* 0x002fe200078e02c8 */
[----:B------:R-:W-:Y:S02]  /*3940*/  ISETP.GT.AND P1, PT, R156, 0x30, PT ;  /* 0x000000309c00780c */ /* 0x000fe40003f24270 */
[----:B------:R-:W-:Y:S02]  /*3950*/  PRMT R61, RZ, 0x7610, R61 ;  /* 0x00007610ff3d7816 */ /* 0x000fe4000000003d */
[----:B------:R0:W5:Y:S01]  /*3960*/  @P2 LDG.E.U16 R60, desc[UR6][R62.64] ;  /* 0x000000063e3c2981 */ /* 0x000162000c1e1500 */
[----:B------:R-:W-:Y:S01]  /*3970*/  PRMT R221, RZ, 0x7610, R221 ;  /* 0x00007610ffdd7816 */ /* 0x000fe200000000dd */
[----:B0-----:R-:W-:-:S05]  /*3980*/  IMAD.WIDE R62, R136, 0x2, R200 ;  /* 0x00000002883e7825 */ /* 0x001fca00078e02c8 */
[----:B------:R0:W5:Y:S01]  /*3990*/  @P0 LDG.E.U16 R61, desc[UR6][R62.64] ;  /* 0x000000063e3d0981 */ /* 0x000162000c1e1500 */
[----:B------:R-:W-:Y:S02]  /*39a0*/  ISETP.GT.AND P0, PT, R156, 0x31, PT ;  /* 0x000000319c00780c */ /* 0x000fe40003f04270 */
[----:B------:R-:W-:Y:S01]  /*39b0*/  PRMT R238, RZ, 0x7610, R238 ;  /* 0x00007610ffee7816 */ /* 0x000fe200000000ee */
[----:B0-----:R-:W-:-:S05]  /*39c0*/  IMAD.WIDE R62, R137, 0x2, R200 ;  /* 0x00000002893e7825 */ /* 0x001fca00078e02c8 */
[----:B------:R0:W5:Y:S01]  /*39d0*/  @P1 LDG.E.U16 R221, desc[UR6][R62.64] ;  /* 0x000000063edd1981 */ /* 0x000162000c1e1500 */
[----:B------:R-:W-:Y:S02]  /*39e0*/  ISETP.GT.AND P1, PT, R156, 0x32, PT ;  /* 0x000000329c00780c */ /* 0x000fe40003f24270 */
[----:B------:R-:W-:Y:S01]  /*39f0*/  PRMT R241, RZ, 0x7610, R241 ;  /* 0x00007610fff17816 */ /* 0x000fe200000000f1 */
[----:B0-----:R-:W-:-:S05]  /*3a00*/  IMAD.WIDE R62, R138, 0x2, R200 ;  /* 0x000000028a3e7825 */ /* 0x001fca00078e02c8 */
[----:B------:R0:W5:Y:S01]  /*3a10*/  @P0 LDG.E.U16 R238, desc[UR6][R62.64] ;  /* 0x000000063eee0981 */ /* 0x000162000c1e1500 */
[----:B------:R-:W-:Y:S01]  /*3a20*/  ISETP.GT.AND P0, PT, R156, 0x33, PT ;  /* 0x000000339c00780c */ /* 0x000fe20003f04270 */
[----:B------:R-:W-:-:S04]  /*3a30*/  IMAD.WIDE R68, R140, 0x2, R200 ;  /* 0x000000028c447825 */ /* 0x000fc800078e02c8 */
[----:B0-----:R-:W-:-:S05]  /*3a40*/  IMAD.WIDE R62, R139, 0x2, R200 ;  /* 0x000000028b3e7825 */ /* 0x001fca00078e02c8 */
[----:B------:R0:W5:Y:S01]  /*3a50*/  @P1 LDG.E.U16 R241, desc[UR6][R62.64] ;  /* 0x000000063ef11981 */ /* 0x000162000c1e1500 */
[----:B------:R-:W-:Y:S02]  /*3a60*/  ISETP.GT.AND P1, PT, R156, 0x34, PT ;  /* 0x000000349c00780c */ /* 0x000fe40003f24270 */
[----:B0-----:R-:W-:Y:S02]  /*3a70*/  PRMT R62, RZ, 0x7610, R62 ;  /* 0x00007610ff3e7816 */ /* 0x001fe4000000003e */
[----:B------:R-:W-:-:S04]  /*3a80*/  PRMT R63, RZ, 0x7610, R63 ;  /* 0x00007610ff3f7816 */ /* 0x000fc8000000003f */
        /* <DEDUP_REMOVED lines=44> */
[----:B------:R0:W5:Y:S02]  /*3d50*/  @P1 LDG.E.U16 R108, desc[UR6][R110.64] ;  /* 0x000000066e6c1981 */ /* 0x000164000c1e1500 */
[----:B0-----:R-:W-:-:S05]  /*3d60*/  IMAD.WIDE R110, R152, 0x2, R200 ;  /* 0x00000002986e7825 */ /* 0x001fca00078e02c8 */
[----:B------:R0:W5:Y:S01]  /*3d70*/  @P0 LDG.E.U16 R109, desc[UR6][R110.64] ;  /* 0x000000066e6d0981 */ /* 0x000162000c1e1500 */
[----:B------:R-:W-:Y:S02]  /*3d80*/  ISETP.GT.AND P0, PT, R156, RZ, PT ;  /* 0x000000ff9c00720c */ /* 0x000fe40003f04270 */
[----:B------:R-:W-:-:S11]  /*3d90*/  PRMT R252, RZ, 0x7610, R252 ;  /* 0x00007610fffc7816 */ /* 0x000fd600000000fc */
[----:B------:R-:W5:Y:S01]  /*3da0*/  @P0 LDG.E.U16 R252, desc[UR6][R200.64] ;  /* 0x00000006c8fc0981 */ /* 0x000f62000c1e1500 */
[----:B------:R-:W-:Y:S01]  /*3db0*/  BAR.SYNC.DEFER_BLOCKING 0x0 ;  /* 0x0000000000007b1d */ /* 0x000fe20000010000 */
[----:B------:R-:W-:Y:S02]  /*3dc0*/  LOP3.LUT R161, R161, R160, RZ, 0x3c, !PT ;  /* 0x000000a0a1a17212 */ /* 0x000fe400078e3cff */
[----:B------:R-:W-:Y:S02]  /*3dd0*/  ISETP.GE.AND P0, PT, R155, R156, PT ;  /* 0x0000009c9b00720c */ /* 0x000fe40003f06270 */
[----:B------:R-:W-:Y:S02]  /*3de0*/  LOP3.LUT R160, R161, R160, RZ, 0x3c, !PT ;  /* 0x000000a0a1a07212 */ /* 0x000fe400078e3cff */
[----:B------:R-:W-:Y:S02]  /*3df0*/  LOP3.LUT R163, R163, R162, RZ, 0x3c, !PT ;  /* 0x000000a2a3a37212 */ /* 0x000fe400078e3cff */
[----:B------:R-:W-:-:S02]  /*3e00*/  LOP3.LUT R161, R161, R160, RZ, 0x3c, !PT ;  /* 0x000000a0a1a17212 */ /* 0x000fc400078e3cff */
[----:B------:R-:W-:Y:S02]  /*3e10*/  LOP3.LUT R162, R163, R162, RZ, 0x3c, !PT ;  /* 0x000000a2a3a27212 */ /* 0x000fe400078e3cff */
[----:B0-----:R-:W-:Y:S02]  /*3e20*/  PRMT R111, RZ, 0x7610, R111 ;  /* 0x00007610ff6f7816 */ /* 0x001fe4000000006f */
[----:B------:R-:W-:Y:S02]  /*3e30*/  LOP3.LUT R165, R165, R164, RZ, 0x3c, !PT ;  /* 0x000000a4a5a57212 */ /* 0x000fe400078e3cff */
[----:B------:R-:W-:Y:S01]  /*3e40*/  LOP3.LUT R163, R163, R162, RZ, 0x3c, !PT ;  /* 0x000000a2a3a37212 */ /* 0x000fe200078e3cff */
[----:B--2---:R0:W-:Y:S04]  /*3e50*/  STS.U16 [R10+UR4+0x400], R158 ;  /* 0x0004009e0a007988 */ /* 0x0041e80008000404 */
[----:B----4-:R1:W-:Y:S01]  /*3e60*/  STS.U16 [R10+UR4+0x1000], R248 ;  /* 0x001000f80a007988 */ /* 0x0103e20008000404 */
[----:B------:R-:W-:Y:S01]  /*3e70*/  LOP3.LUT R164, R165, R164, RZ, 0x3c, !PT ;  /* 0x000000a4a5a47212 */ /* 0x000fe200078e3cff */
[----:B0-----:R-:W-:-:S02]  /*3e80*/  IMAD.MOV.U32 R158, RZ, RZ, R159 ;  /* 0x000000ffff9e7224 */ /* 0x001fc400078e009f */
[----:B------:R-:W-:Y:S02]  /*3e90*/  IMAD.MOV.U32 R159, RZ, RZ, R249 ;  /* 0x000000ffff9f7224 */ /* 0x000fe400078e00f9 */
[----:B-1----:R-:W-:Y:S01]  /*3ea0*/  IMAD.WIDE R248, R154, 0x2, R160 ;  /* 0x000000029af87825 */ /* 0x002fe200078e02a0 */
[----:B---3--:R0:W-:Y:S01]  /*3eb0*/  STS.U16 [R10+UR4+0x1400], R220 ;  /* 0x001400dc0a007988 */ /* 0x0081e20008000404 */
[----:B------:R-:W-:-:S03]  /*3ec0*/  LOP3.LUT R167, R167, R166, RZ, 0x3c, !PT ;  /* 0x000000a6a7a77212 */ /* 0x000fc600078e3cff */
[----:B------:R1:W2:Y:S01]  /*3ed0*/  @!P0 LDG.E.U16 R111, desc[UR6][R248.64] ;  /* 0x00000006f86f8981 */ /* 0x0002a2000c1e1500 */
[----:B------:R-:W-:Y:S02]  /*3ee0*/  LOP3.LUT R165, R165, R164, RZ, 0x3c, !PT ;  /* 0x000000a4a5a57212 */ /* 0x000fe400078e3cff */
[----:B0-----:R-:W-:Y:S01]  /*3ef0*/  PRMT R220, RZ, 0x7610, R220 ;  /* 0x00007610ffdc7816 */ /* 0x001fe200000000dc */
[----:B-1----:R-:W-:Y:S01]  /*3f00*/  IMAD.WIDE R248, R154, 0x2, R162 ;  /* 0x000000029af87825 */ /* 0x002fe200078e02a2 */
[----:B------:R-:W-:Y:S01]  /*3f10*/  LOP3.LUT R166, R167, R166, RZ, 0x3c, !PT ;  /* 0x000000a6a7a67212 */ /* 0x000fe200078e3cff */
[----:B-----5:R0:W-:Y:S01]  /*3f20*/  STS.U16 [R10+UR4+0x1800], R221 ;  /* 0x001800dd0a007988 */ /* 0x0201e20008000404 */
[----:B------:R-:W-:-:S03]  /*3f30*/  LOP3.LUT R169, R169, R168, RZ, 0x3c, !PT ;  /* 0x000000a8a9a97212 */ /* 0x000fc600078e3cff */
[----:B------:R1:W3:Y:S01]  /*3f40*/  @!P0 LDG.E.U16 R220, desc[UR6][R248.64] ;  /* 0x00000006f8dc8981 */ /* 0x0002e2000c1e1500 */
[----:B------:R-:W-:Y:S02]  /*3f50*/  LOP3.LUT R167, R167, R166, RZ, 0x3c, !PT ;  /* 0x000000a6a7a77212 */ /* 0x000fe400078e3cff */
[----:B0-----:R-:W-:Y:S01]  /*3f60*/  PRMT R221, RZ, 0x7610, R221 ;  /* 0x00007610ffdd7816 */ /* 0x001fe200000000dd */
[----:B-1----:R-:W-:Y:S01]  /*3f70*/  IMAD.WIDE R248, R154, 0x2, R164 ;  /* 0x000000029af87825 */ /* 0x002fe200078e02a4 */
[----:B------:R-:W-:Y:S02]  /*3f80*/  LOP3.LUT R168, R169, R168, RZ, 0x3c, !PT ;  /* 0x000000a8a9a87212 */ /* 0x000fe400078e3cff */
[----:B------:R-:W-:Y:S02]  /*3f90*/  LOP3.LUT R171, R171, R170, RZ, 0x3c, !PT ;  /* 0x000000aaabab7212 */ /* 0x000fe400078e3cff */
[----:B------:R0:W4:Y:S01]  /*3fa0*/  @!P0 LDG.E.U16 R221, desc[UR6][R248.64] ;  /* 0x00000006f8dd8981 */ /* 0x000122000c1e1500 */
[----:B------:R-:W-:-:S02]  /*3fb0*/  LOP3.LUT R169, R169, R168, RZ, 0x3c, !PT ;  /* 0x000000a8a9a97212 */ /* 0x000fc400078e3cff */
[----:B------:R-:W-:Y:S01]  /*3fc0*/  LOP3.LUT R170, R171, R170, RZ, 0x3c, !PT ;  /* 0x000000aaabaa7212 */ /* 0x000fe200078e3cff */
[----:B------:R-:W-:Y:S01]  /*3fd0*/  STS.U16 [R10+UR4+0x800], R251 ;  /* 0x000800fb0a007988 */ /* 0x000fe20008000404 */
[----:B------:R-:W-:Y:S01]  /*3fe0*/  LOP3.LUT R173, R173, R172, RZ, 0x3c, !PT ;  /* 0x000000acadad7212 */ /* 0x000fe200078e3cff */
[----:B0-----:R-:W-:Y:S02]  /*3ff0*/  IMAD.WIDE R248, R154, 0x2, R166 ;  /* 0x000000029af87825 */ /* 0x001fe400078e02a6 */
[----:B------:R-:W-:Y:S01]  /*4000*/  STS.U16 [R10+UR4+0xc00], R250 ;  /* 0x000c00fa0a007988 */ /* 0x000fe20008000404 */
[----:B------:R-:W-:Y:S02]  /*4010*/  LOP3.LUT R171, R171, R170, RZ, 0x3c, !PT ;  /* 0x000000aaabab7212 */ /* 0x000fe400078e3cff */
[----:B------:R-:W-:Y:S02]  /*4020*/  LOP3.LUT R172, R173, R172, RZ, 0x3c, !PT ;  /* 0x000000acadac7212 */ /* 0x000fe400078e3cff */
[----:B------:R-:W-:-:S02]  /*4030*/  LOP3.LUT R175, R175, R174, RZ, 0x3c, !PT ;  /* 0x000000aeafaf7212 */ /* 0x000fc400078e3cff */
[----:B------:R-:W-:Y:S02]  /*4040*/  LOP3.LUT R173, R173, R172, RZ, 0x3c, !PT ;  /* 0x000000acadad7212 */ /* 0x000fe400078e3cff */
[----:B------:R-:W-:Y:S02]  /*4050*/  LOP3.LUT R174, R175, R174, RZ, 0x3c, !PT ;  /* 0x000000aeafae7212 */ /* 0x000fe400078e3cff */
[----:B------:R-:W-:Y:S02]  /*4060*/  LOP3.LUT R177, R177, R176, RZ, 0x3c, !PT ;  /* 0x000000b0b1b17212 */ /* 0x000fe400078e3cff */
        /* <DEDUP_REMOVED lines=10> */
[----:B------:R-:W-:-:S04]  /*4110*/  LOP3.LUT R182, R183, R182, RZ, 0x3c, !PT ;  /* 0x000000b6b7b67212 */ /* 0x000fc800078e3cff */
[----:B------:R-:W-:Y:S02]  /*4120*/  LOP3.LUT R183, R183, R182, RZ, 0x3c, !PT ;  /* 0x000000b6b7b77212 */ /* 0x000fe400078e3cff */
[----:B------:R-:W-:Y:S01]  /*4130*/  LOP3.LUT R187, R187, R186, RZ, 0x3c, !PT ;  /* 0x000000babbbb7212 */ /* 0x000fe200078e3cff */
[----:B------:R0:W-:Y:S02]  /*4140*/  STS.U16 [R10+UR4+0x1c00], R222 ;  /* 0x001c00de0a007988 */ /* 0x0001e40008000404 */
[----:B0-----:R-:W-:-:S06]  /*4150*/  PRMT R222, RZ, 0x7610, R222 ;  /* 0x00007610ffde7816 */ /* 0x001fcc00000000de */
[----:B------:R0:W5:Y:S02]  /*4160*/  @!P0 LDG.E.U16 R222, desc[UR6][R248.64] ;  /* 0x00000006f8de8981 */ /* 0x000164000c1e1500 */
[----:B0-----:R-:W-:Y:S01]  /*4170*/  IMAD.WIDE R248, R154, 0x2, R168 ;  /* 0x000000029af87825 */ /* 0x001fe200078e02a8 */
[----:B------:R-:W-:-:S04]  /*4180*/  LOP3.LUT R186, R187, R186, RZ, 0x3c, !PT ;  /* 0x000000babbba7212 */ /* 0x000fc800078e3cff */
[----:B------:R-:W-:Y:S02]  /*4190*/  LOP3.LUT R187, R187, R186, RZ, 0x3c, !PT ;  /* 0x000000babbbb7212 */ /* 0x000fe400078e3cff */
[----:B------:R-:W-:-:S04]  /*41a0*/  LOP3.LUT R193, R193, R192, RZ, 0x3c, !PT ;  /* 0x000000c0c1c17212 */ /* 0x000fc800078e3cff */
[----:B------:R-:W-:Y:S02]  /*41b0*/  LOP3.LUT R192, R193, R192, RZ, 0x3c, !PT ;  /* 0x000000c0c1c07212 */ /* 0x000fe400078e3cff */
[----:B------:R-:W-:Y:S02]  /*41c0*/  LOP3.LUT R207, R207, R206, RZ, 0x3c, !PT ;  /* 0x000000cecfcf7212 */ /* 0x000fe400078e3cff */
[----:B------:R-:W-:Y:S02]  /*41d0*/  LOP3.LUT R193, R193, R192, RZ, 0x3c, !PT ;  /* 0x000000c0c1c17212 */ /* 0x000fe400078e3cff */
[C---:B------:R-:W-:Y:S01]  /*41e0*/  LOP3.LUT R206, R207.reuse, R206, RZ, 0x3c, !PT ;  /* 0x000000cecfce7212 */ /* 0x040fe200078e3cff */
[----:B------:R-:W-:Y:S01]  /*41f0*/  IMAD.WIDE R250, R154, 0x2, R158 ;  /* 0x000000029afa7825 */ /* 0x000fe200078e029e */
[----:B------:R-:W-:Y:S02]  /*4200*/  PRMT R110, RZ, 0x7610, R110 ;  /* 0x00007610ff6e7816 */ /* 0x000fe4000000006e */
[----:B------:R-:W-:-:S02]  /*4210*/  LOP3.LUT R207, R207, R206, RZ, 0x3c, !PT ;  /* 0x000000cecfcf7212 */ /* 0x000fc400078e3cff */
[----:B------:R-:W-:Y:S02]  /*4220*/  LOP3.LUT R217, R217, R216, RZ, 0x3c, !PT ;  /* 0x000000d8d9d97212 */ /* 0x000fe400078e3cff */
[----:B------:R-:W2:Y:S04]  /*4230*/  @!P0 LDG.E.U16 R110, desc[UR6][R250.64] ;  /* 0x00000006fa6e8981 */ /* 0x000ea8000c1e1500 */
[----:B------:R-:W-:Y:S04]  /*4240*/  STS.U16 [R10+UR4], R252 ;  /* 0x000000fc0a007988 */ /* 0x000fe80008000404 */
[----:B------:R0:W-:Y:S04]  /*4250*/  STS.U16 [R9+UR4+0x80], R223 ;  /* 0x000080df09007988 */ /* 0x0001e80008000404 */
[----:B------:R1:W-:Y:S01]  /*4260*/  STS.U16 [R9+UR4+0x480], R224 ;  /* 0x000480e009007988 */ /* 0x0003e20008000404 */
[----:B0-----:R-:W-:-:S02]  /*4270*/  PRMT R223, RZ, 0x7610, R223 ;  /* 0x00007610ffdf7816 */ /* 0x001fc400000000df */
[----:B-1----:R-:W-:-:S04]  /*4280*/  PRMT R224, RZ, 0x7610, R224 ;  /* 0x00007610ffe07816 */ /* 0x002fc800000000e0 */
[----:B------:R0:W5:Y:S04]  /*4290*/  @!P0 LDG.E.U16 R223, desc[UR6][R248.64] ;  /* 0x00000006f8df8981 */ /* 0x000168000c1e1500 */
[----:B------:R1:W-:Y:S01]  /*42a0*/  STS.U16 [R9+UR4+0x880], R225 ;  /* 0x000880e109007988 */ /* 0x0003e20008000404 */
[----:B0-----:R-:W-:Y:S01]  /*42b0*/  IMAD.WIDE R248, R154, 0x2, R170 ;  /* 0x000000029af87825 */ /* 0x001fe200078e02aa */
        /* <DEDUP_REMOVED lines=9> */
[----:B------:R0:W3:Y:S04]  /*4350*/  @!P0 LDG.E.U16 R226, desc[UR6][R248.64] ;  /* 0x00000006f8e28981 */ /* 0x0000e8000c1e1500 */
[----:B------:R1:W-:Y:S01]  /*4360*/  STS.U16 [R9+UR4+0x1480], R237 ;  /* 0x001480ed09007988 */ /* 0x0003e20008000404 */
[----:B0-----:R-:W-:Y:S01]  /*4370*/  IMAD.WIDE R248, R154, 0x2, R176 ;  /* 0x000000029af87825 */ /* 0x001fe200078e02b0 */
[----:B-1----:R-:W-:-:S04]  /*4380*/  PRMT R237, RZ, 0x7610, R237 ;  /* 0x00007610ffed7816 */ /* 0x002fc800000000ed */
[----:B------:R0:W4:Y:S04]  /*4390*/  @!P0 LDG.E.U16 R227, desc[UR6][R248.64] ;  /* 0x00000006f8e38981 */ /* 0x000128000c1e1500 */
        /* <DEDUP_REMOVED lines=23> */
[----:B------:R0:W5:Y:S01]  /*4510*/  @!P0 LDG.E.U16 R244, desc[UR6][R248.64] ;  /* 0x00000006f8f48981 */ /* 0x000162000c1e1500 */
[----:B------:R-:W-:-:S04]  /*4520*/  IMAD.WIDE R250, R154, 0x2, R206 ;  /* 0x000000029afa7825 */ /* 0x000fc800078e02ce */
[----:B0-----:R-:W-:-:S05]  /*4530*/  IMAD.WIDE R248, R154, 0x2, R192 ;  /* 0x000000029af87825 */ /* 0x001fca00078e02c0 */
[----:B------:R0:W4:Y:S01]  /*4540*/  @!P0 LDG.E.U16 R245, desc[UR6][R248.64] ;  /* 0x00000006f8f58981 */ /* 0x000122000c1e1500 */
[C---:B------:R-:W-:Y:S02]  /*4550*/  LOP3.LUT R216, R217.reuse, R216, RZ, 0x3c, !PT ;  /* 0x000000d8d9d87212 */ /* 0x040fe400078e3cff */
[----:B0-----:R-:W-:Y:S01]  /*4560*/  PRMT R248, RZ, 0x7610, R248 ;  /* 0x00007610fff87816 */ /* 0x001fe200000000f8 */
[----:B------:R-:W-:Y:S01]  /*4570*/  STS.U16 [R8+UR4+0x1900], R241 ;  /* 0x001900f108007988 */ /* 0x000fe20008000404 */
[----:B------:R-:W-:-:S03]  /*4580*/  LOP3.LUT R217, R217, R216, RZ, 0x3c, !PT ;  /* 0x000000d8d9d97212 */ /* 0x000fc600078e3cff */
[----:B------:R0:W-:Y:S04]  /*4590*/  STS.U16 [R8+UR4+0x1d00], R240 ;  /* 0x001d00f008007988 */ /* 0x0001e80008000404 */
[----:B------:R1:W5:Y:S01]  /*45a0*/  @!P0 LDG.E.U16 R248, desc[UR6][R250.64] ;  /* 0x00000006faf88981 */ /* 0x000362000c1e1500 */
[----:B------:R-:W-:Y:S01]  /*45b0*/  LOP3.LUT R209, R209, R208, RZ, 0x3c, !PT ;  /* 0x000000d0d1d17212 */ /* 0x000fe200078e3cff */
[----:B0-----:R-:W-:Y:S01]  /*45c0*/  IMAD.WIDE R240, R154, 0x2, R214 ;  /* 0x000000029af07825 */ /* 0x001fe200078e02d6 */
[----:B-1----:R-:W-:Y:S01]  /*45d0*/  PRMT R251, RZ, 0x7610, R251 ;  /* 0x00007610fffb7816 */ /* 0x002fe200000000fb */
[----:B------:R-:W-:Y:S01]  /*45e0*/  STS.U16 [R8+UR4+0x1100], R247 ;  /* 0x001100f708007988 */ /* 0x000fe20008000404 */
[----:B------:R-:W-:-:S03]  /*45f0*/  PRMT R252, RZ, 0x7610, R252 ;  /* 0x00007610fffc7816 */ /* 0x000fc600000000fc */
[----:B------:R-:W-:Y:S04]  /*4600*/  STS.U16 [R8+UR4+0x1500], R246 ;  /* 0x001500f608007988 */ /* 0x000fe80008000404 */
[----:B------:R0:W5:Y:S01]  /*4610*/  @!P0 LDG.E.U16 R251, desc[UR6][R240.64] ;  /* 0x00000006f0fb8981 */ /* 0x000162000c1e1500 */
[----:B------:R-:W-:-:S03]  /*4620*/  LOP3.LUT R208, R209, R208, RZ, 0x3c, !PT ;  /* 0x000000d0d1d07212 */ /* 0x000fc600078e3cff */
[----:B------:R1:W-:Y:S04]  /*4630*/  STS.U16 [R7+UR4+0x180], R219 ;  /* 0x000180db07007988 */ /* 0x0003e80008000404 */
[----:B------:R2:W-:Y:S01]  /*4640*/  STS.U16 [R7+UR4+0x580], R218 ;  /* 0x000580da07007988 */ /* 0x0005e20008000404 */
[----:B0-----:R-:W-:Y:S01]  /*4650*/  IMAD.WIDE R240, R154, 0x2, R216 ;  /* 0x000000029af07825 */ /* 0x001fe200078e02d8 */
[----:B------:R-:W-:-:S03]  /*4660*/  LOP3.LUT R211, R211, R210, RZ, 0x3c, !PT ;  /* 0x000000d2d3d37212 */ /* 0x000fc600078e3cff */
[--C-:B-1----:R-:W-:Y:S01]  /*4670*/  IMAD.MOV.U32 R219, RZ, RZ, R76.reuse ;  /* 0x000000ffffdb7224 */ /* 0x102fe200078e004c */
[----:B------:R0:W5:Y:S01]  /*4680*/  @!P0 LDG.E.U16 R252, desc[UR6][R240.64] ;  /* 0x00000006f0fc8981 */ /* 0x000162000c1e1500 */
[----:B--2---:R-:W-:Y:S01]  /*4690*/  IMAD.MOV.U32 R218, RZ, RZ, R77 ;  /* 0x000000ffffda7224 */ /* 0x004fe200078e004d */
[----:B------:R-:W-:Y:S02]  /*46a0*/  PRMT R76, RZ, 0x7610, R76 ;  /* 0x00007610ff4c7816 */ /* 0x000fe4000000004c */
[----:B------:R1:W-:Y:S01]  /*46b0*/  STS.U16 [R7+UR4+0x980], R213 ;  /* 0x000980d507007988 */ /* 0x0003e20008000404 */
[----:B------:R-:W-:Y:S01]  /*46c0*/  LOP3.LUT R209, R209, R208, RZ, 0x3c, !PT ;  /* 0x000000d0d1d17212 */ /* 0x000fe200078e3cff */
[----:B0-----:R-:W-:Y:S01]  /*46d0*/  IMAD.WIDE R240, R154, 0x2, R218 ;  /* 0x000000029af07825 */ /* 0x001fe200078e02da */
[----:B------:R-:W-:-:S03]  /*46e0*/  LOP3.LUT R210, R211, R210, RZ, 0x3c, !PT ;  /* 0x000000d2d3d27212 */ /* 0x000fc600078e3cff */
[----:B-1----:R-:W-:Y:S01]  /*46f0*/  IMAD.MOV.U32 R213, RZ, RZ, R205 ;  /* 0x000000ffffd57224 */ /* 0x002fe200078e00cd */
[----:B------:R-:W-:Y:S01]  /*4700*/  PRMT R249, RZ, 0x7610, R249 ;  /* 0x00007610fff97816 */ /* 0x000fe200000000f9 */
[----:B------:R0:W2:Y:S01]  /*4710*/  @!P0 LDG.E.U16 R76, desc[UR6][R240.64] ;  /* 0x00000006f04c8981 */ /* 0x0000a2000c1e1500 */
[----:B------:R-:W-:Y:S01]  /*4720*/  PRMT R77, RZ, 0x7610, R77 ;  /* 0x00007610ff4d7816 */ /* 0x000fe2000000004d */
[C---:B------:R-:W-:Y:S01]  /*4730*/  IMAD.WIDE R246, R154.reuse, 0x2, R208 ;  /* 0x000000029af67825 */ /* 0x040fe200078e02d0 */
[----:B------:R-:W-:Y:S02]  /*4740*/  LOP3.LUT R211, R211, R210, RZ, 0x3c, !PT ;  /* 0x000000d2d3d37212 */ /* 0x000fe400078e3cff */
[----:B------:R-:W-:Y:S02]  /*4750*/  PRMT R250, RZ, 0x7610, R250 ;  /* 0x00007610fffa7816 */ /* 0x000fe400000000fa */
[----:B------:R1:W2:Y:S01]  /*4760*/  @!P0 LDG.E.U16 R249, desc[UR6][R246.64] ;  /* 0x00000006f6f98981 */ /* 0x0002a2000c1e1500 */
[----:B0-----:R-:W-:-:S03]  /*4770*/  IMAD.WIDE R240, R154, 0x2, R212 ;  /* 0x000000029af07825 */ /* 0x001fc600078e02d4 */
[----:B------:R0:W-:Y:S04]  /*4780*/  STS.U16 [R7+UR4+0xd80], R47 ;  /* 0x000d802f07007988 */ /* 0x0001e80008000404 */
[----:B------:R0:W2:Y:S01]  /*4790*/  @!P0 LDG.E.U16 R77, desc[UR6][R240.64] ;  /* 0x00000006f04d8981 */ /* 0x0000a2000c1e1500 */
[----:B-1----:R-:W-:Y:S01]  /*47a0*/  IMAD.WIDE R246, R154, 0x2, R210 ;  /* 0x000000029af67825 */ /* 0x002fe200078e02d2 */
[----:B------:R-:W-:Y:S02]  /*47b0*/  LOP3.LUT R203, R203, R202, RZ, 0x3c, !PT ;  /* 0x000000cacbcb7212 */ /* 0x000fe400078e3cff */
[----:B0-----:R-:W-:Y:S02]  /*47c0*/  PRMT R47, RZ, 0x7610, R47 ;  /* 0x00007610ff2f7816 */ /* 0x001fe4000000002f */
[----:B------:R0:W2:Y:S01]  /*47d0*/  @!P0 LDG.E.U16 R250, desc[UR6][R246.64] ;  /* 0x00000006f6fa8981 */ /* 0x0000a2000c1e1500 */
[----:B------:R-:W-:-:S02]  /*47e0*/  IMAD.MOV.U32 R240, RZ, RZ, R97 ;  /* 0x000000fffff07224 */ /* 0x000fc400078e0061 */
[----:B------:R-:W-:Y:S01]  /*47f0*/  IMAD.MOV.U32 R241, RZ, RZ, R96 ;  /* 0x000000fffff17224 */ /* 0x000fe200078e0060 */
[C---:B------:R-:W-:Y:S01]  /*4800*/  LOP3.LUT R202, R203.reuse, R202, RZ, 0x3c, !PT ;  /* 0x000000cacbca7212 */ /* 0x040fe200078e3cff */
[C---:B------:R-:W-:Y:S01]  /*4810*/  IMAD.WIDE R96, R154.reuse, 0x2, R240 ;  /* 0x000000029a607825 */ /* 0x040fe200078e02f0 */
[----:B------:R1:W-:Y:S03]  /*4820*/  STS.U16 [R7+UR4+0x1180], R52 ;  /* 0x0011803407007988 */ /* 0x0003e60008000404 */
[----:B0-----:R-:W-:Y:S01]  /*4830*/  IMAD.MOV.U32 R246, RZ, RZ, R99 ;  /* 0x000000fffff67224 */ /* 0x001fe200078e0063 */
[----:B------:R0:W5:Y:S01]  /*4840*/  @!P0 LDG.E.U16 R47, desc[UR6][R96.64] ;  /* 0x00000006602f8981 */ /* 0x000162000c1e1500 */
[----:B------:R-:W-:Y:S01]  /*4850*/  IMAD.MOV.U32 R247, RZ, RZ, R98 ;  /* 0x000000fffff77224 */ /* 0x000fe200078e0062 */
[----:B------:R-:W-:Y:S02]  /*4860*/  LOP3.LUT R203, R203, R202, RZ, 0x3c, !PT ;  /* 0x000000cacbcb7212 */ /* 0x000fe400078e3cff */
[----:B-1----:R-:W-:Y:S01]  /*4870*/  PRMT R52, RZ, 0x7610, R52 ;  /* 0x00007610ff347816 */ /* 0x002fe20000000034 */
[----:B0-----:R-:W-:Y:S01]  /*4880*/  IMAD.WIDE R96, R154, 0x2, R246 ;  /* 0x000000029a607825 */ /* 0x001fe200078e02f6 */
[----:B------:R0:W-:Y:S01]  /*4890*/  STS.U16 [R7+UR4+0x1580], R57 ;  /* 0x0015803907007988 */ /* 0x0001e20008000404 */
[----:B------:R-:W-:-:S03]  /*48a0*/  LOP3.LUT R199, R199, R198, RZ, 0x3c, !PT ;  /* 0x000000c6c7c77212 */ /* 0x000fc600078e3cff */
[----:B------:R1:W2:Y:S01]  /*48b0*/  @!P0 LDG.E.U16 R52, desc[UR6][R96.64] ;  /* 0x0000000660348981 */ /* 0x0002a2000c1e1500 */
[----:B------:R-:W-:Y:S01]  /*48c0*/  IMAD.MOV.U32 R205, RZ, RZ, R204 ;  /* 0x000000ffffcd7224 */ /* 0x000fe200078e00cc */
[C---:B------:R-:W-:Y:S01]  /*48d0*/  LOP3.LUT R198, R199.reuse, R198, RZ, 0x3c, !PT ;  /* 0x000000c6c7c67212 */ /* 0x040fe200078e3cff */
[----:B------:R-:W-:Y:S01]  /*48e0*/  IMAD.MOV.U32 R204, RZ, RZ, R197 ;  /* 0x000000ffffcc7224 */ /* 0x000fe200078e00c5 */
[----:B0-----:R-:W-:Y:S01]  /*48f0*/  PRMT R57, RZ, 0x7610, R57 ;  /* 0x00007610ff397816 */ /* 0x001fe20000000039 */
[----:B-1----:R-:W-:Y:S01]  /*4900*/  IMAD.WIDE R96, R154, 0x2, R202 ;  /* 0x000000029a607825 */ /* 0x002fe200078e02ca */
[----:B------:R0:W-:Y:S01]  /*4910*/  STS.U16 [R7+UR4+0x1980], R62 ;  /* 0x0019803e07007988 */ /* 0x0001e20008000404 */
[----:B------:R-:W-:-:S03]  /*4920*/  LOP3.LUT R199, R199, R198, RZ, 0x3c, !PT ;  /* 0x000000c6c7c77212 */ /* 0x000fc600078e3cff */
[----:B------:R1:W2:Y:S01]  /*4930*/  @!P0 LDG.E.U16 R57, desc[UR6][R96.64] ;  /* 0x0000000660398981 */ /* 0x0002a2000c1e1500 */
[----:B0-----:R-:W-:Y:S01]  /*4940*/  PRMT R62, RZ, 0x7610, R62 ;  /* 0x00007610ff3e7816 */ /* 0x001fe2000000003e */
[----:B-1----:R-:W-:Y:S02]  /*4950*/  IMAD.WIDE R96, R154, 0x2, R204 ;  /* 0x000000029a607825 */ /* 0x002fe400078e02cc */
[----:B------:R0:W-:Y:S04]  /*4960*/  STS.U16 [R7+UR4+0x1d80], R71 ;  /* 0x001d804707007988 */ /* 0x0001e80008000404 */
[----:B------:R1:W2:Y:S01]  /*4970*/  @!P0 LDG.E.U16 R62, desc[UR6][R96.64] ;  /* 0x00000006603e8981 */ /* 0x0002a2000c1e1500 */
[----:B------:R-:W-:Y:S01]  /*4980*/  IMAD.MOV.U32 R197, RZ, RZ, R196 ;  /* 0x000000ffffc57224 */ /* 0x000fe200078e00c4 */
[----:B0-----:R-:W-:Y:S01]  /*4990*/  PRMT R71, RZ, 0x7610, R71 ;  /* 0x00007610ff477816 */ /* 0x001fe20000000047 */
[----:B------:R-:W-:-:S02]  /*49a0*/  IMAD.MOV.U32 R196, RZ, RZ, R194 ;  /* 0x000000ffffc47224 */ /* 0x000fc400078e00c2 */
[----:B-1----:R-:W-:Y:S01]  /*49b0*/  IMAD.WIDE R96, R154, 0x2, R198 ;  /* 0x000000029a607825 */ /* 0x002fe200078e02c6 */
[----:B------:R-:W-:-:S04]  /*49c0*/  LOP3.LUT R191, R191, R190, RZ, 0x3c, !PT ;  /* 0x000000bebfbf7212 */ /* 0x000fc800078e3cff */
[----:B------:R0:W2:Y:S01]  /*49d0*/  @!P0 LDG.E.U16 R71, desc[UR6][R96.64] ;  /* 0x0000000660478981 */ /* 0x0000a2000c1e1500 */
[----:B------:R-:W-:Y:S01]  /*49e0*/  IMAD.WIDE R98, R154, 0x2, R196 ;  /* 0x000000029a627825 */ /* 0x000fe200078e02c4 */
[----:B------:R-:W-:-:S03]  /*49f0*/  LOP3.LUT R190, R191, R190, RZ, 0x3c, !PT ;  /* 0x000000bebfbe7212 */ /* 0x000fc600078e3cff */
[----:B------:R-:W-:Y:S01]  /*4a00*/  IMAD.MOV.U32 R194, RZ, RZ, R157 ;  /* 0x000000ffffc27224 */ /* 0x000fe200078e009d */
[----:B0-----:R-:W-:Y:S02]  /*4a10*/  PRMT R96, RZ, 0x7610, R96 ;  /* 0x00007610ff607816 */ /* 0x001fe40000000060 */
[----:B------:R-:W-:Y:S02]  /*4a20*/  PRMT R97, RZ, 0x7610, R97 ;  /* 0x00007610ff617816 */ /* 0x000fe40000000061 */
[----:B------:R-:W-:Y:S02]  /*4a30*/  LOP3.LUT R191, R191, R190, RZ, 0x3c, !PT ;  /* 0x000000bebfbf7212 */ /* 0x000fe400078e3cff */
[----:B------:R0:W2:Y:S04]  /*4a40*/  @!P0 LDG.E.U16 R96, desc[UR6][R98.64] ;  /* 0x0000000662608981 */ /* 0x0000a8000c1e1500 */
[----:B------:R1:W-:Y:S01]  /*4a50*/  STS.U16 [R6+UR4+0x200], R236 ;  /* 0x000200ec06007988 */ /* 0x0003e20008000404 */
[----:B0-----:R-:W-:Y:S01]  /*4a60*/  IMAD.WIDE R98, R154, 0x2, R194 ;  /* 0x000000029a627825 */ /* 0x001fe200078e02c2 */
[----:B-1----:R-:W-:-:S04]  /*4a70*/  PRMT R236, RZ, 0x7610, R236 ;  /* 0x00007610ffec7816 */ /* 0x002fc800000000ec */
[----:B------:R0:W2:Y:S02]  /*4a80*/  @!P0 LDG.E.U16 R97, desc[UR6][R98.64] ;  /* 0x0000000662618981 */ /* 0x0000a4000c1e1500 */
[----:B0-----:R-:W-:-:S05]  /*4a90*/  IMAD.WIDE R98, R154, 0x2, R190 ;  /* 0x000000029a627825 */ /* 0x001fca00078e02be */
[----:B------:R-:W2:Y:S04]  /*4aa0*/  @!P0 LDG.E.U16 R236, desc[UR6][R98.64] ;  /* 0x0000000662ec8981 */ /* 0x000ea8000c1e1500 */
[----:B------:R-:W-:Y:S04]  /*4ab0*/  STS.U16 [R6+UR4+0x600], R232 ;  /* 0x000600e806007988 */ /* 0x000fe80008000404 */
        /* <DEDUP_REMOVED lines=31> */
[----:B---3--:R-:W-:Y:S04]  /*4cb0*/  STS.U16 [R10+UR4+0x2400], R226 ;  /* 0x002400e20a007988 */ /* 0x008fe80008000404 */
[----:B----4-:R-:W-:Y:S04]  /*4cc0*/  STS.U16 [R10+UR4+0x2800], R245 ;  /* 0x002800f50a007988 */ /* 0x010fe80008000404 */
[----:B-----5:R-:W-:Y:S04]  /*4cd0*/  STS.U16 [R10+UR4+0x2c00], R47 ;  /* 0x002c002f0a007988 */ /* 0x020fe80008000404 */
[----:B------:R-:W-:Y:S04]  /*4ce0*/  STS.U16 [R9+UR4+0x2080], R111 ;  /* 0x0020806f09007988 */ /* 0x000fe80008000404 */
[----:B------:R-:W-:Y:S04]  /*4cf0*/  STS.U16 [R9+UR4+0x2480], R227 ;  /* 0x002480e309007988 */ /* 0x000fe80008000404 */
[----:B------:R-:W-:Y:S04]  /*4d00*/  STS.U16 [R9+UR4+0x2880], R248 ;  /* 0x002880f809007988 */ /* 0x000fe80008000404 */
[----:B--2---:R-:W-:Y:S04]  /*4d10*/  STS.U16 [R9+UR4+0x2c80], R52 ;  /* 0x002c803409007988 */ /* 0x004fe80008000404 */
        /* <DEDUP_REMOVED lines=23> */
[----:B------:R-:W-:Y:S01]  /*4e90*/  STS.U16 [R3+UR4+0x2f80], R236 ;  /* 0x002f80ec03007988 */ /* 0x000fe20008000404 */
[----:B------:R-:W-:Y:S06]  /*4ea0*/  BAR.SYNC.DEFER_BLOCKING 0x0 ;  /* 0x0000000000007b1d */ /* 0x000fec0000010000 */
[----:B------:R-:W-:Y:S04]  /*4eb0*/  LDSM.16.MT88.4 R108, [R11+UR4] ;  /* 0x000000040b6c783b */ /* 0x000fe80008004200 */
[----:B------:R-:W0:Y:S04]  /*4ec0*/  LDSM.16.M88.4 R48, [R12+UR4+0x2400] ;  /* 0x002400040c30783b */ /* 0x000e280008000200 */
[----:B------:R-:W1:Y:S04]  /*4ed0*/  LDSM.16.M88.4 R44, [R12+UR4+0x2000] ;  /* 0x002000040c2c783b */ /* 0x000e680008000200 */
[----:B------:R-:W2:Y:S04]  /*4ee0*/  LDSM.16.MT88.4 R96, [R128+UR4] ;  /* 0x000000048060783b */ /* 0x000ea80008004200 */
[----:B------:R-:W3:Y:S04]  /*4ef0*/  LDSM.16.M88.4 R52, [R12+UR4+0x2800] ;  /* 0x002800040c34783b */ /* 0x000ee80008000200 */
[----:B------:R-:W4:Y:S04]  /*4f00*/  LDSM.16.M88.4 R56, [R12+UR4+0x2c00] ;  /* 0x002c00040c38783b */ /* 0x000f280008000200 */
[----:B------:R-:W5:Y:S01]  /*4f10*/  LDSM.16.MT88.4 R60, [R11+UR4+0x800] ;  /* 0x000800040b3c783b */ /* 0x000f620008004200 */
[C---:B0-----:R-:W-:Y:S03]  /*4f20*/  HMMA.16816.F32 R76, R108.reuse, R48, R64 ;  /* 0x000000306c4c723c */ /* 0x041fe60000001840 */
[----:B------:R-:W0:Y:S03]  /*4f30*/  LDSM.16.MT88.4 R64, [R128+UR4+0x800] ;  /* 0x000800048040783b */ /* 0x000e260008004200 */
[-C--:B-1----:R-:W-:Y:S06]  /*4f40*/  HMMA.16816.F32 R100, R108, R44.reuse, R100 ;  /* 0x0000002c6c64723c */ /* 0x082fec0000001864 */
[C---:B--2---:R-:W-:Y:S06]  /*4f50*/  HMMA.16816.F32 R80, R96.reuse, R44, R80 ;  /* 0x0000002c6050723c */ /* 0x044fec0000001850 */
[----:B------:R-:W-:Y:S06]  /*4f60*/  HMMA.16816.F32 R84, R96, R48, R84 ;  /* 0x000000306054723c */ /* 0x000fec0000001854 */
[C---:B---3--:R-:W-:Y:S06]  /*4f70*/  HMMA.16816.F32 R68, R108.reuse, R52, R104 ;  /* 0x000000346c44723c */ /* 0x048fec0000001868 */
[-C--:B----4-:R-:W-:Y:S06]  /*4f80*/  HMMA.16816.F32 R72, R108, R56.reuse, R72 ;  /* 0x000000386c48723c */ /* 0x090fec0000001848 */
[C---:B------:R-:W-:Y:S06]  /*4f90*/  HMMA.16816.F32 R92, R96.reuse, R56, R92 ;  /* 0x00000038605c723c */ /* 0x040fec000000185c */
[----:B------:R-:W-:Y:S01]  /*4fa0*/  HMMA.16816.F32 R88, R96, R52, R88 ;  /* 0x000000346058723c */ /* 0x000fe20000001858 */
[----:B------:R-:W-:Y:S05]  /*4fb0*/  LDSM.16.MT88.4 R96, [R11+UR4+0x1000] ;  /* 0x001000040b60783b */ /* 0x000fea0008004200 */
[C---:B-----5:R-:W-:Y:S06]  /*4fc0*/  HMMA.16816.F32 R100, R60.reuse, R46, R100 ;  /* 0x0000002e3c64723c */ /* 0x060fec0000001864 */
[----:B------:R-:W-:Y:S01]  /*4fd0*/  HMMA.16816.F32 R104, R60, R50, R76 ;  /* 0x000000323c68723c */ /* 0x000fe2000000184c */
[----:B------:R-:W-:Y:S05]  /*4fe0*/  LDSM.16.M88.4 R76, [R127+UR4+0x2000] ;  /* 0x002000047f4c783b */ /* 0x000fea0008000200 */
[C---:B0-----:R-:W-:Y:S01]  /*4ff0*/  HMMA.16816.F32 R80, R64.reuse, R46, R80 ;  /* 0x0000002e4050723c */ /* 0x041fe20000001850 */
[----:B------:R-:W0:Y:S05]  /*5000*/  LDSM.16.M88.4 R44, [R127+UR4+0x2c00] ;  /* 0x002c00047f2c783b */ /* 0x000e2a0008000200 */
[----:B------:R-:W-:Y:S01]  /*5010*/  HMMA.16816.F32 R84, R64, R50, R84 ;  /* 0x000000324054723c */ /* 0x000fe20000001854 */
[----:B------:R-:W1:Y:S05]  /*5020*/  LDSM.16.MT88.4 R48, [R128+UR4+0x1000] ;  /* 0x001000048030783b */ /* 0x000e6a0008004200 */
[C---:B------:R-:W-:Y:S01]  /*5030*/  HMMA.16816.F32 R108, R60.reuse, R54, R68 ;  /* 0x000000363c6c723c */ /* 0x040fe20000001844 */
[----:B------:R-:W2:Y:S05]  /*5040*/  LDSM.16.M88.4 R68, [R127+UR4+0x2400] ;  /* 0x002400047f44783b */ /* 0x000eaa0008000200 */
[-C--:B------:R-:W-:Y:S01]  /*5050*/  HMMA.16816.F32 R72, R60, R58.reuse, R72 ;  /* 0x0000003a3c48723c */ /* 0x080fe20000001848 */
[----:B------:R-:W3:Y:S05]  /*5060*/  LDSM.16.M88.4 R60, [R127+UR4+0x2800] ;  /* 0x002800047f3c783b */ /* 0x000eea0008000200 */
[----:B------:R-:W-:Y:S01]  /*5070*/  HMMA.16816.F32 R92, R64, R58, R92 ;  /* 0x0000003a405c723c */ /* 0x000fe2000000185c */
[----:B------:R-:W-:-:S04]  /*5080*/  IMAD.WIDE R52, R2, 0x2, R190 ;  /* 0x0000000202347825 */ /* 0x000fc800078e02be */
[----:B------:R-:W-:Y:S01]  /*5090*/  IMAD.WIDE R56, R2, 0x2, R202 ;  /* 0x0000000202387825 */ /* 0x000fe200078e02ca */
[----:B------:R-:W-:Y:S03]  /*50a0*/  HMMA.16816.F32 R88, R64, R54, R88 ;  /* 0x000000364058723c */ /* 0x000fe60000001858 */
[----:B------:R-:W-:Y:S02]  /*50b0*/  IMAD.MOV.U32 R191, RZ, RZ, R52 ;  /* 0x000000ffffbf7224 */ /* 0x000fe400078e0034 */
[----:B------:R-:W-:Y:S02]  /*50c0*/  IMAD.MOV.U32 R190, RZ, RZ, R53 ;  /* 0x000000ffffbe7224 */ /* 0x000fe400078e0035 */
[----:B------:R-:W-:Y:S02]  /*50d0*/  IMAD.MOV.U32 R203, RZ, RZ, R56 ;  /* 0x000000ffffcb7224 */ /* 0x000fe400078e0038 */
[----:B------:R-:W-:-:S02]  /*50e0*/  IMAD.MOV.U32 R202, RZ, RZ, R57 ;  /* 0x000000ffffca7224 */ /* 0x000fc400078e0039 */
[----:B------:R-:W-:-:S04]  /*50f0*/  IMAD.WIDE R52, R2, 0x2, R198 ;  /* 0x0000000202347825 */ /* 0x000fc800078e02c6 */
[----:B------:R-:W-:-:S04]  /*5100*/  IMAD.WIDE R56, R2, 0x2, R216 ;  /* 0x0000000202387825 */ /* 0x000fc800078e02d8 */
[----:B------:R-:W-:Y:S02]  /*5110*/  IMAD.MOV.U32 R199, RZ, RZ, R52 ;  /* 0x000000ffffc77224 */ /* 0x000fe400078e0034 */
[----:B------:R-:W-:Y:S02]  /*5120*/  IMAD.MOV.U32 R198, RZ, RZ, R53 ;  /* 0x000000ffffc67224 */ /* 0x000fe400078e0035 */
[----:B------:R-:W-:Y:S01]  /*5130*/  IMAD.MOV.U32 R217, RZ, RZ, R56 ;  /* 0x000000ffffd97224 */ /* 0x000fe200078e0038 */
[----:B------:R-:W4:Y:S01]  /*5140*/  LDSM.16.MT88.4 R52, [R11+UR4+0x1800] ;  /* 0x001800040b34783b */ /* 0x000f220008004200 */
[----:B------:R-:W-:-:S03]  /*5150*/  IMAD.MOV.U32 R216, RZ, RZ, R57 ;  /* 0x000000ffffd87224 */ /* 0x000fc600078e0039 */
[----:B------:R-:W5:Y:S01]  /*5160*/  LDSM.16.MT88.4 R56, [R128+UR4+0x1800] ;  /* 0x001800048038783b */ /* 0x000f620008004200 */
[-C--:B0-----:R-:W-:Y:S06]  /*5170*/  HMMA.16816.F32 R72, R96, R44.reuse, R72 ;  /* 0x0000002c6048723c */ /* 0x081fec0000001848 */
[----:B-1----:R-:W-:Y:S07]  /*5180*/  HMMA.16816.F32 R92, R48, R44, R92 ;  /* 0x0000002c305c723c */ /* 0x002fee000000185c */
[----:B------:R-:W-:-:S04]  /*5190*/  IMAD.WIDE R44, R2, 0x2, R192 ;  /* 0x00000002022c7825 */ /* 0x000fc800078e02c0 */
[----:B------:R-:W-:Y:S02]  /*51a0*/  IMAD.MOV.U32 R193, RZ, RZ, R44 ;  /* 0x000000ffffc17224 */ /* 0x000fe400078e002c */
[----:B------:R-:W-:Y:S02]  /*51b0*/  IMAD.MOV.U32 R192, RZ, RZ, R45 ;  /* 0x000000ffffc07224 */ /* 0x000fe400078e002d */
[C---:B------:R-:W-:Y:S01]  /*51c0*/  IMAD.WIDE R44, R2.reuse, 0x2, R186 ;  /* 0x00000002022c7825 */ /* 0x040fe200078e02ba */
[C---:B------:R-:W-:Y:S03]  /*51d0*/  HMMA.16816.F32 R80, R48.reuse, R76, R80 ;  /* 0x0000004c3050723c */ /* 0x040fe60000001850 */
[----:B------:R-:W-:Y:S02]  /*51e0*/  IMAD.MOV.U32 R187, RZ, RZ, R44 ;  /* 0x000000ffffbb7224 */ /* 0x000fe400078e002c */
[----:B------:R-:W-:Y:S01]  /*51f0*/  IMAD.MOV.U32 R186, RZ, RZ, R45 ;  /* 0x000000ffffba7224 */ /* 0x000fe200078e002d */
[----:B--2---:R-:W-:Y:S01]  /*5200*/  HMMA.16816.F32 R84, R48, R68, R84 ;  /* 0x000000443054723c */ /* 0x004fe20000001854 */
[----:B------:R-:W-:-:S05]  /*5210*/  IMAD.WIDE R44, R2, 0x2, R180 ;  /* 0x00000002022c7825 */ /* 0x000fca00078e02b4 */
[----:B---3--:R-:W-:Y:S01]  /*5220*/  HMMA.16816.F32 R88, R48, R60, R88 ;  /* 0x0000003c3058723c */ /* 0x008fe20000001858 */
[----:B------:R-:W-:Y:S02]  /*5230*/  IMAD.MOV.U32 R181, RZ, RZ, R44 ;  /* 0x000000ffffb57224 */ /* 0x000fe400078e002c */
[----:B------:R-:W-:-:S03]  /*5240*/  IMAD.MOV.U32 R180, RZ, RZ, R45 ;  /* 0x000000ffffb47224 */ /* 0x000fc600078e002d */
[----:B------:R-:W-:Y:S01]  /*5250*/  HMMA.16816.F32 R104, R96, R68, R104 ;  /* 0x000000446068723c */ /* 0x000fe20000001868 */
[----:B------:R-:W-:-:S05]  /*5260*/  IMAD.WIDE R48, R2, 0x2, R182 ;  /* 0x0000000202307825 */ /* 0x000fca00078e02b6 */
[----:B------:R-:W-:Y:S01]  /*5270*/  HMMA.16816.F32 R100, R96, R76, R100 ;  /* 0x0000004c6064723c */ /* 0x000fe20000001864 */
[----:B------:R-:W-:Y:S02]  /*5280*/  IMAD.MOV.U32 R183, RZ, RZ, R48 ;  /* 0x000000ffffb77224 */ /* 0x000fe400078e0030 */
[----:B------:R-:W-:-:S03]  /*5290*/  IMAD.MOV.U32 R182, RZ, RZ, R49 ;  /* 0x000000ffffb67224 */ /* 0x000fc600078e0031 */
[----:B------:R-:W-:Y:S01]  /*52a0*/  HMMA.16816.F32 R108, R96, R60, R108 ;  /* 0x0000003c606c723c */ /* 0x000fe2000000186c */
[----:B------:R-:W-:-:S04]  /*52b0*/  IMAD.WIDE R48, R2, 0x2, R178 ;  /* 0x0000000202307825 */ /* 0x000fc800078e02b2 */
[----:B------:R-:W-:-:S04]  /*52c0*/  IMAD.WIDE R44, R2, 0x2, R176 ;  /* 0x00000002022c7825 */ /* 0x000fc800078e02b0 */
[----:B------:R-:W-:Y:S02]  /*52d0*/  IMAD.MOV.U32 R179, RZ, RZ, R48 ;  /* 0x000000ffffb37224 */ /* 0x000fe400078e0030 */
[----:B------:R-:W-:Y:S02]  /*52e0*/  IMAD.MOV.U32 R178, RZ, RZ, R49 ;  /* 0x000000ffffb27224 */ /* 0x000fe400078e0031 */
[----:B------:R-:W-:Y:S02]  /*52f0*/  IMAD.MOV.U32 R177, RZ, RZ, R44 ;  /* 0x000000ffffb17224 */ /* 0x000fe400078e002c */
[----:B------:R-:W-:Y:S02]  /*5300*/  IMAD.MOV.U32 R176, RZ, RZ, R45 ;  /* 0x000000ffffb07224 */ /* 0x000fe400078e002d */
[----:B------:R-:W-:Y:S02]  /*5310*/  VIADD R153, R153, 0xffffffff ;  /* 0xffffffff99997836 */ /* 0x000fe40000000000 */
[----:B------:R-:W-:-:S04]  /*5320*/  IMAD.WIDE R48, R2, 0x2, R174 ;  /* 0x0000000202307825 */ /* 0x000fc800078e02ae */
[----:B------:R-:W-:Y:S01]  /*5330*/  IMAD.WIDE R44, R2, 0x2, R172 ;  /* 0x00000002022c7825 */ /* 0x000fe200078e02ac */
[----:B------:R-:W-:-:S03]  /*5340*/  ISETP.NE.U32.AND P0, PT, R153, RZ, PT ;  /* 0x000000ff9900720c */ /* 0x000fc60003f05070 */
[----:B------:R-:W-:Y:S02]  /*5350*/  IMAD.MOV.U32 R175, RZ, RZ, R48 ;  /* 0x000000ffffaf7224 */ /* 0x000fe400078e0030 */
[----:B------:R-:W-:Y:S02]  /*5360*/  IMAD.MOV.U32 R174, RZ, RZ, R49 ;  /* 0x000000ffffae7224 */ /* 0x000fe400078e0031 */
[----:B------:R-:W-:Y:S02]  /*5370*/  IMAD.MOV.U32 R173, RZ, RZ, R44 ;  /* 0x000000ffffad7224 */ /* 0x000fe400078e002c */
[----:B------:R-:W-:Y:S02]  /*5380*/  IMAD.MOV.U32 R172, RZ, RZ, R45 ;  /* 0x000000ffffac7224 */ /* 0x000fe400078e002d */
[----:B------:R-:W-:-:S04]  /*5390*/  IMAD.WIDE R48, R2, 0x2, R170 ;  /* 0x0000000202307825 */ /* 0x000fc800078e02aa */
[----:B------:R-:W-:-:S04]  /*53a0*/  IMAD.WIDE R44, R2, 0x2, R168 ;  /* 0x00000002022c7825 */ /* 0x000fc800078e02a8 */
[----:B------:R-:W-:Y:S02]  /*53b0*/  IMAD.MOV.U32 R171, RZ, RZ, R48 ;  /* 0x000000ffffab7224 */ /* 0x000fe400078e0030 */
[----:B------:R-:W-:Y:S02]  /*53c0*/  IMAD.MOV.U32 R170, RZ, RZ, R49 ;  /* 0x000000ffffaa7224 */ /* 0x000fe400078e0031 */
[----:B------:R-:W-:Y:S02]  /*53d0*/  IMAD.MOV.U32 R169, RZ, RZ, R44 ;  /* 0x000000ffffa97224 */ /* 0x000fe400078e002c */
[----:B------:R-:W-:Y:S02]  /*53e0*/  IMAD.MOV.U32 R168, RZ, RZ, R45 ;  /* 0x000000ffffa87224 */ /* 0x000fe400078e002d */
[----:B------:R-:W-:-:S04]  /*53f0*/  IMAD.WIDE R194, R2, 0x2, R194 ;  /* 0x0000000202c27825 */ /* 0x000fc800078e02c2 */
[----:B------:R-:W-:-:S04]  /*5400*/  IMAD.WIDE R66, R2, 0x2, R210 ;  /* 0x0000000202427825 */ /* 0x000fc800078e02d2 */
[----:B------:R-:W-:-:S04]  /*5410*/  IMAD.WIDE R64, R2, 0x2, R208 ;  /* 0x0000000202407825 */ /* 0x000fc800078e02d0 */
[----:B------:R-:W-:-:S04]  /*5420*/  IMAD.WIDE R48, R2, 0x2, R166 ;  /* 0x0000000202307825 */ /* 0x000fc800078e02a6 */
[C---:B------:R-:W-:Y:S01]  /*5430*/  IMAD.WIDE R44, R2.reuse, 0x2, R164 ;  /* 0x00000002022c7825 */ /* 0x040fe200078e02a4 */
[----:B----4-:R-:W-:Y:S03]  /*5440*/  HMMA.16816.F32 R72, R52, R46, R72 ;  /* 0x0000002e3448723c */ /* 0x010fe60000001848 */
[----:B------:R-:W-:-:S03]  /*5450*/  IMAD.WIDE R196, R2, 0x2, R196 ;  /* 0x0000000202c47825 */ /* 0x000fc600078e02c4 */
[----:B-----5:R-:W-:Y:S01]  /*5460*/  HMMA.16816.F32 R92, R56, R46, R92 ;  /* 0x0000002e385c723c */ /* 0x020fe2000000185c */
[----:B------:R-:W-:-:S04]  /*5470*/  IMAD.WIDE R204, R2, 0x2, R204 ;  /* 0x0000000202cc7825 */ /* 0x000fc800078e02cc */
[----:B------:R-:W-:Y:S02]  /*5480*/  IMAD.MOV.U32 R157, RZ, RZ, R194 ;  /* 0x000000ffff9d7224 */ /* 0x000fe400078e00c2 */
[----:B------:R-:W-:Y:S02]  /*5490*/  IMAD.MOV.U32 R211, RZ, RZ, R66 ;  /* 0x000000ffffd37224 */ /* 0x000fe400078e0042 */
[----:B------:R-:W-:Y:S02]  /*54a0*/  IMAD.MOV.U32 R210, RZ, RZ, R67 ;  /* 0x000000ffffd27224 */ /* 0x000fe400078e0043 */
[----:B------:R-:W-:Y:S02]  /*54b0*/  IMAD.MOV.U32 R209, RZ, RZ, R64 ;  /* 0x000000ffffd17224 */ /* 0x000fe400078e0040 */
[----:B------:R-:W-:Y:S02]  /*54c0*/  IMAD.MOV.U32 R208, RZ, RZ, R65 ;  /* 0x000000ffffd07224 */ /* 0x000fe400078e0041 */
[----:B------:R-:W-:Y:S01]  /*54d0*/  IMAD.MOV.U32 R167, RZ, RZ, R48 ;  /* 0x000000ffffa77224 */ /* 0x000fe200078e0030 */
[----:B------:R-:W-:Y:S01]  /*54e0*/  HMMA.16816.F32 R64, R52, R70, R104 ;  /* 0x000000463440723c */ /* 0x000fe20000001868 */
[----:B------:R-:W-:-:S02]  /*54f0*/  IMAD.MOV.U32 R166, RZ, RZ, R49 ;  /* 0x000000ffffa67224 */ /* 0x000fc400078e0031 */
[----:B------:R-:W-:Y:S02]  /*5500*/  IMAD.MOV.U32 R165, RZ, RZ, R44 ;  /* 0x000000ffffa57224 */ /* 0x000fe400078e002c */
[----:B------:R-:W-:Y:S01]  /*5510*/  IMAD.MOV.U32 R164, RZ, RZ, R45 ;  /* 0x000000ffffa47224 */ /* 0x000fe200078e002d */
[----:B------:R-:W-:Y:S01]  /*5520*/  HMMA.16816.F32 R100, R52, R78, R100 ;  /* 0x0000004e3464723c */ /* 0x000fe20000001864 */
[----:B------:R-:W-:Y:S02]  /*5530*/  IMAD.MOV.U32 R194, RZ, RZ, R196 ;  /* 0x000000ffffc27224 */ /* 0x000fe400078e00c4 */
[----:B------:R-:W-:-:S03]  /*5540*/  IMAD.WIDE R246, R2, 0x2, R246 ;  /* 0x0000000202f67825 */ /* 0x000fc600078e02f6 */
[----:B------:R-:W-:Y:S01]  /*5550*/  HMMA.16816.F32 R104, R52, R62, R108 ;  /* 0x0000003e3468723c */ /* 0x000fe2000000186c */
[----:B------:R-:W-:-:S04]  /*5560*/  IMAD.WIDE R240, R2, 0x2, R240 ;  /* 0x0000000202f07825 */ /* 0x000fc800078e02f0 */
[C---:B------:R-:W-:Y:S01]  /*5570*/  IMAD.WIDE R212, R2.reuse, 0x2, R212 ;  /* 0x0000000202d47825 */ /* 0x040fe200078e02d4 */
[----:B------:R-:W-:Y:S03]  /*5580*/  HMMA.16816.F32 R80, R56, R78, R80 ;  /* 0x0000004e3850723c */ /* 0x000fe60000001850 */
[----:B------:R-:W-:-:S03]  /*5590*/  IMAD.WIDE R218, R2, 0x2, R218 ;  /* 0x0000000202da7825 */ /* 0x000fc600078e02da */
[----:B------:R-:W-:Y:S01]  /*55a0*/  HMMA.16816.F32 R84, R56, R70, R84 ;  /* 0x000000463854723c */ /* 0x000fe20000001854 */
[----:B------:R-:W-:-:S04]  /*55b0*/  IMAD.WIDE R60, R2, 0x2, R206 ;  /* 0x00000002023c7825 */ /* 0x000fc800078e02ce */
[C---:B------:R-:W-:Y:S01]  /*55c0*/  IMAD.WIDE R48, R2.reuse, 0x2, R162 ;  /* 0x0000000202307825 */ /* 0x040fe200078e02a2 */
[----:B------:R-:W-:Y:S03]  /*55d0*/  HMMA.16816.F32 R88, R56, R62, R88 ;  /* 0x0000003e3858723c */ /* 0x000fe60000001858 */
[----:B------:R-:W-:-:S04]  /*55e0*/  IMAD.WIDE R46, R2, 0x2, R160 ;  /* 0x00000002022e7825 */ /* 0x000fc800078e02a0 */
[----:B------:R-:W-:-:S04]  /*55f0*/  IMAD.WIDE R44, R2, 0x2, R158 ;  /* 0x00000002022c7825 */ /* 0x000fc800078e029e */
[----:B------:R-:W-:Y:S02]  /*5600*/  IMAD.MOV.U32 R196, RZ, RZ, R197 ;  /* 0x000000ffffc47224 */ /* 0x000fe400078e00c5 */
[----:B------:R-:W-:Y:S02]  /*5610*/  IMAD.MOV.U32 R197, RZ, RZ, R204 ;  /* 0x000000ffffc57224 */ /* 0x000fe400078e00cc */
[----:B------:R-:W-:Y:S02]  /*5620*/  IMAD.MOV.U32 R204, RZ, RZ, R205 ;  /* 0x000000ffffcc7224 */ /* 0x000fe400078e00cd */
[----:B------:R-:W-:Y:S02]  /*5630*/  IMAD.MOV.U32 R99, RZ, RZ, R246 ;  /* 0x000000ffff637224 */ /* 0x000fe400078e00f6 */
[----:B------:R-:W-:Y:S02]  /*5640*/  IMAD.MOV.U32 R98, RZ, RZ, R247 ;  /* 0x000000ffff627224 */ /* 0x000fe400078e00f7 */
[----:B------:R-:W-:-:S02]  /*5650*/  IMAD.MOV.U32 R97, RZ, RZ, R240 ;  /* 0x000000ffff617224 */ /* 0x000fc400078e00f0 */
[----:B------:R-:W-:Y:S02]  /*5660*/  IMAD.MOV.U32 R96, RZ, RZ, R241 ;  /* 0x000000ffff607224 */ /* 0x000fe400078e00f1 */
[----:B------:R-:W-:Y:S02]  /*5670*/  IMAD.MOV.U32 R205, RZ, RZ, R213 ;  /* 0x000000ffffcd7224 */ /* 0x000fe400078e00d5 */
[----:B------:R-:W-:Y:S02]  /*5680*/  IMAD.MOV.U32 R77, RZ, RZ, R218 ;  /* 0x000000ffff4d7224 */ /* 0x000fe400078e00da */
[----:B------:R-:W-:Y:S02]  /*5690*/  IMAD.MOV.U32 R76, RZ, RZ, R219 ;  /* 0x000000ffff4c7224 */ /* 0x000fe400078e00db */
[----:B------:R-:W-:-:S04]  /*56a0*/  IMAD.WIDE R214, R2, 0x2, R214 ;  /* 0x0000000202d67825 */ /* 0x000fc800078e02d6 */
[----:B------:R-:W-:Y:S02]  /*56b0*/  IMAD.MOV.U32 R207, RZ, RZ, R60 ;  /* 0x000000ffffcf7224 */ /* 0x000fe400078e003c */
[----:B------:R-:W-:Y:S02]  /*56c0*/  IMAD.MOV.U32 R206, RZ, RZ, R61 ;  /* 0x000000ffffce7224 */ /* 0x000fe400078e003d */
[----:B------:R-:W-:-:S04]  /*56d0*/  IMAD.WIDE R188, R2, 0x2, R188 ;  /* 0x0000000202bc7825 */ /* 0x000fc800078e02bc */
[----:B------:R-:W-:-:S04]  /*56e0*/  IMAD.WIDE R184, R2, 0x2, R184 ;  /* 0x0000000202b87825 */ /* 0x000fc800078e02b8 */
[----:B------:R-:W-:Y:S02]  /*56f0*/  IMAD.MOV.U32 R163, RZ, RZ, R48 ;  /* 0x000000ffffa37224 */ /* 0x000fe400078e0030 */
[----:B------:R-:W-:Y:S02]  /*5700*/  IMAD.MOV.U32 R162, RZ, RZ, R49 ;  /* 0x000000ffffa27224 */ /* 0x000fe400078e0031 */
[----:B------:R-:W-:-:S04]  /*5710*/  IMAD.WIDE R200, R0, 0x2, R200 ;  /* 0x0000000200c87825 */ /* 0x000fc800078e02c8 */
[----:B------:R-:W-:Y:S02]  /*5720*/  IMAD.MOV.U32 R161, RZ, RZ, R46 ;  /* 0x000000ffffa17224 */ /* 0x000fe400078e002e */
[----:B------:R-:W-:Y:S02]  /*5730*/  IMAD.MOV.U32 R160, RZ, RZ, R47 ;  /* 0x000000ffffa07224 */ /* 0x000fe400078e002f */
[----:B------:R-:W-:Y:S02]  /*5740*/  IMAD.MOV.U32 R159, RZ, RZ, R44 ;  /* 0x000000ffff9f7224 */ /* 0x000fe400078e002c */
[----:B------:R-:W-:Y:S02]  /*5750*/  IMAD.MOV.U32 R249, RZ, RZ, R45 ;  /* 0x000000fffff97224 */ /* 0x000fe400078e002d */
[----:B------:R-:W-:Y:S01]  /*5760*/  VIADD R156, R156, 0xffffffc0 ;  /* 0xffffffc09c9c7836 */ /* 0x000fe20000000000 */
[----:B------:R-:W-:Y:S06]  /*5770*/  @P0 BRA `(.L_x_1) ;  /* 0xffffffd4008c0947 */ /* 0x000fec000383ffff */
[----:B------:R-:W-:Y:S02]  /*5780*/  F2FP.F16.F32.PACK_AB R95, R95, R94 ;  /* 0x0000005e5f5f723e */ /* 0x000fe400000000ff */
[----:B------:R-:W-:Y:S02]  /*5790*/  F2FP.F16.F32.PACK_AB R91, R91, R90 ;  /* 0x0000005a5b5b723e */ /* 0x000fe400000000ff */
[----:B------:R-:W-:Y:S02]  /*57a0*/  F2FP.F16.F32.PACK_AB R87, R87, R86 ;  /* 0x000000565757723e */ /* 0x000fe400000000ff */
[----:B------:R-:W-:Y:S02]  /*57b0*/  F2FP.F16.F32.PACK_AB R83, R83, R82 ;  /* 0x000000525353723e */ /* 0x000fe400000000ff */
[----:B------:R-:W-:Y:S02]  /*57c0*/  F2FP.F16.F32.PACK_AB R94, R93, R92 ;  /* 0x0000005c5d5e723e */ /* 0x000fe400000000ff */
[----:B------:R-:W-:-:S02]  /*57d0*/  F2FP.F16.F32.PACK_AB R90, R89, R88 ;  /* 0x00000058595a723e */ /* 0x000fc400000000ff */
        /* <DEDUP_REMOVED lines=9> */
[----:B------:R-:W-:-:S07]  /*5870*/  F2FP.F16.F32.PACK_AB R80, R101, R100 ;  /* 0x000000646550723e */ /* 0x000fce00000000ff */
.L_x_0:
[----:B------:R-:W-:Y:S01]  /*5880*/  BAR.SYNC.DEFER_BLOCKING 0x0 ;  /* 0x0000000000007b1d */ /* 0x000fe20000010000 */
[C---:B------:R-:W-:Y:S01]  /*5890*/  IMAD.SHL.U32 R0, R20.reuse, 0x10, RZ ;  /* 0x0000001014007824 */ /* 0x040fe200078e00ff */
[----:B------:R-:W-:Y:S01]  /*58a0*/  LEA R155, R155, UR4, 0x4 ;  /* 0x000000049b9b7c11 */ /* 0x000fe2000f8e20ff */
[C---:B------:R-:W-:Y:S02]  /*58b0*/  IMAD.SHL.U32 R2, R20.reuse, 0x20, RZ ;  /* 0x0000002014027824 */ /* 0x040fe400078e00ff */
[----:B------:R-:W-:Y:S01]  /*58c0*/  IMAD.SHL.U32 R20, R20, 0x8, RZ ;  /* 0x0000000814147824 */ /* 0x000fe200078e00ff */
[----:B------:R-:W-:Y:S01]  /*58d0*/  LOP3.LUT R0, R0, 0xf0, RZ, 0xc0, !PT ;  /* 0x000000f000007812 */ /* 0x000fe200078ec0ff */
[----:B------:R-:W-:Y:S01]  /*58e0*/  ULDC.64 UR8, c[0x0][0x228] ;  /* 0x00008a0000087ab9 */ /* 0x000fe20000000a00 */
[----:B------:R-:W-:Y:S01]  /*58f0*/  LOP3.LUT R3, R2, 0x200, RZ, 0xc0, !PT ;  /* 0x0000020002037812 */ /* 0x000fe200078ec0ff */
[----:B------:R-:W-:Y:S01]  /*5900*/  VIADD R2, R19, 0x2 ;  /* 0x0000000213027836 */ /* 0x000fe20000000000 */
[----:B------:R-:W-:-:S02]  /*5910*/  LOP3.LUT R20, R20, 0x100, RZ, 0xc0, !PT ;  /* 0x0000010014147812 */ /* 0x000fc400078ec0ff */
[----:B------:R-:W-:Y:S01]  /*5920*/  IADD3 R3, R3, UR4, R0 ;  /* 0x0000000403037c10 */ /* 0x000fe2000fffe000 */
[----:B------:R-:W-:Y:S01]  /*5930*/  ULDC UR4, c[0x0][0x244] ;  /* 0x0000910000047ab9 */ /* 0x000fe20000000800 */
[C---:B------:R-:W-:Y:S01]  /*5940*/  ISETP.GE.AND P0, PT, R13.reuse, UR8, PT ;  /* 0x000000080d007c0c */ /* 0x040fe2000bf06270 */
[----:B------:R-:W-:Y:S01]  /*5950*/  IMAD R13, R13, UR4, RZ ;  /* 0x000000040d0d7c24 */ /* 0x000fe2000f8e02ff */
[----:B------:R-:W-:Y:S01]  /*5960*/  ULDC.64 UR4, c[0x0][0x220] ;  /* 0x0000880000047ab9 */ /* 0x000fe20000000a00 */
[----:B------:R-:W-:Y:S01]  /*5970*/  IMAD.IADD R22, R20, 0x1, R3 ;  /* 0x0000000114167824 */ /* 0x000fe200078e0203 */
[----:B------:R-:W-:Y:S01]  /*5980*/  ULDC UR8, c[0x0][0x248] ;  /* 0x0000920000087ab9 */ /* 0x000fe20000000800 */
[----:B------:R-:W-:Y:S01]  /*5990*/  VIADD R0, R19, 0x1 ;  /* 0x0000000113007836 */ /* 0x000fe20000000000 */
[----:B------:R-:W-:Y:S02]  /*59a0*/  LEA R29, P1, R13, UR4, 0x1 ;  /* 0x000000040d1d7c11 */ /* 0x000fe4000f8208ff */
[----:B------:R-:W-:Y:S01]  /*59b0*/  ISETP.LT.AND P5, PT, R2, UR9, !P0 ;  /* 0x0000000902007c0c */ /* 0x000fe2000c7a1270 */
[----:B------:R-:W-:Y:S01]  /*59c0*/  STSM.16.M88.4 [R22], R80 ;  /* 0x0000005016007844 */ /* 0x000fe20000000200 */
[----:B------:R-:W-:Y:S01]  /*59d0*/  BAR.SYNC.DEFER_BLOCKING 0x0 ;  /* 0x0000000000007b1d */ /* 0x000fe20000010000 */
[----:B------:R-:W-:Y:S01]  /*59e0*/  ISETP.LT.AND P2, PT, R0, UR9, !P0 ;  /* 0x0000000900007c0c */ /* 0x000fe2000c741270 */
[----:B------:R-:W-:Y:S01]  /*59f0*/  IMAD R0, R19, UR8, RZ ;  /* 0x0000000813007c24 */ /* 0x000fe2000f8e02ff */
[----:B------:R-:W-:-:S02]  /*5a00*/  LEA.HI.X.SX32 R31, R13, UR5, 0x1, P1 ;  /* 0x000000050d1f7c11 */ /* 0x000fc400088f0eff */
[----:B------:R-:W-:Y:S01]  /*5a10*/  ISETP.LT.AND P1, PT, R19, UR9, !P0 ;  /* 0x0000000913007c0c */ /* 0x000fe2000c721270 */
[C---:B------:R-:W-:Y:S01]  /*5a20*/  VIADD R13, R0.reuse, UR8 ;  /* 0x00000008000d7c36 */ /* 0x040fe20008000000 */
[C---:B------:R-:W-:Y:S02]  /*5a30*/  LEA R2, P6, R0.reuse, R29, 0x1 ;  /* 0x0000001d00027211 */ /* 0x040fe400078c08ff */
[----:B------:R-:W-:Y:S01]  /*5a40*/  ISETP.LT.AND P3, PT, R17, UR9, !P0 ;  /* 0x0000000911007c0c */ /* 0x000fe2000c761270 */
[----:B------:R-:W-:Y:S01]  /*5a50*/  VIADD R17, R19, 0x3 ;  /* 0x0000000313117836 */ /* 0x000fe20000000000 */
[----:B------:R-:W-:Y:S01]  /*5a60*/  LEA.HI.X.SX32 R3, R0, R31, 0x1, P6 ;  /* 0x0000001f00037211 */ /* 0x000fe200030f0eff */
[C---:B------:R-:W-:Y:S01]  /*5a70*/  VIADD R0, R13.reuse, UR8 ;  /* 0x000000080d007c36 */ /* 0x040fe20008000000 */
[----:B------:R-:W-:Y:S02]  /*5a80*/  LEA R12, P6, R13, R29, 0x1 ;  /* 0x0000001d0d0c7211 */ /* 0x000fe400078c08ff */
[----:B------:R-:W-:Y:S01]  /*5a90*/  ISETP.LT.AND P4, PT, R18, UR9, !P0 ;  /* 0x0000000912007c0c */ /* 0x000fe2000c781270 */
[----:B------:R-:W-:Y:S01]  /*5aa0*/  VIADD R18, R19, 0x4 ;  /* 0x0000000413127836 */ /* 0x000fe20000000000 */
[----:B------:R-:W-:-:S02]  /*5ab0*/  LEA.HI.X.SX32 R13, R13, R31, 0x1, P6 ;  /* 0x0000001f0d0d7211 */ /* 0x000fc400030f0eff */
[----:B------:R-:W-:Y:S01]  /*5ac0*/  LEA R20, P6, R0, R29, 0x1 ;  /* 0x0000001d00147211 */ /* 0x000fe200078c08ff */
[----:B------:R-:W0:Y:S01]  /*5ad0*/  LDS.128 R24, [R155] ;  /* 0x000000009b187984 */ /* 0x000e220000000c00 */
[----:B------:R-:W-:Y:S06]  /*5ae0*/  BAR.SYNC.DEFER_BLOCKING 0x0 ;  /* 0x0000000000007b1d */ /* 0x000fec0000010000 */
[----:B------:R-:W-:Y:S02]  /*5af0*/  STSM.16.M88.4 [R22], R84 ;  /* 0x0000005416007844 */ /* 0x000fe40000000200 */
[----:B------:R-:W-:Y:S01]  /*5b00*/  BAR.SYNC.DEFER_BLOCKING 0x0 ;  /* 0x0000000000007b1d */ /* 0x000fe20000010000 */
[----:B0-----:R-:W-:-:S05]  /*5b10*/  PRMT R21, R24, 0x7632, R21 ;  /* 0x0000763218157816 */ /* 0x001fca0000000015 */
[----:B------:R-:W0:Y:S02]  /*5b20*/  LDS.128 R8, [R155] ;  /* 0x000000009b087984 */ /* 0x000e240000000c00 */
[----:B------:R-:W-:Y:S06]  /*5b30*/  BAR.SYNC.DEFER_BLOCKING 0x0 ;  /* 0x0000000000007b1d */ /* 0x000fec0000010000 */
[----:B------:R-:W-:Y:S02]  /*5b40*/  STSM.16.M88.4 [R22], R88 ;  /* 0x0000005816007844 */ /* 0x000fe40000000200 */
[----:B------:R-:W-:Y:S06]  /*5b50*/  BAR.SYNC.DEFER_BLOCKING 0x0 ;  /* 0x0000000000007b1d */ /* 0x000fec0000010000 */
[----:B------:R-:W1:Y:S02]  /*5b60*/  LDS.128 R4, [R155] ;  /* 0x000000009b047984 */ /* 0x000e640000000c00 */
[----:B------:R-:W-:Y:S06]  /*5b70*/  BAR.SYNC.DEFER_BLOCKING 0x0 ;  /* 0x0000000000007b1d */ /* 0x000fec0000010000 */
[----:B------:R-:W-:Y:S02]  /*5b80*/  STSM.16.M88.4 [R22], R92 ;  /* 0x0000005c16007844 */ /* 0x000fe40000000200 */
[----:B------:R-:W-:Y:S06]  /*5b90*/  BAR.SYNC.DEFER_BLOCKING 0x0 ;  /* 0x0000000000007b1d */ /* 0x000fec0000010000 */
[----:B------:R2:W-:Y:S01]  /*5ba0*/  @P1 STG.E.U16 desc[UR6][R2.64], R24 ;  /* 0x0000001802001986 */ /* 0x0005e2000c101506 */
[----:B------:R-:W-:Y:S01]  /*5bb0*/  ISETP.LT.AND P1, PT, R17, UR9, !P0 ;  /* 0x0000000911007c0c */ /* 0x000fe2000c721270 */
[----:B------:R-:W-:-:S02]  /*5bc0*/  VIADD R17, R0, UR8 ;  /* 0x0000000800117c36 */ /* 0x000fc40008000000 */
[----:B------:R3:W-:Y:S01]  /*5bd0*/  @P2 STG.E.U16 desc[UR6][R12.64], R21 ;  /* 0x000000150c002986 */ /* 0x0007e2000c101506 */
[----:B------:R-:W-:Y:S02]  /*5be0*/  ISETP.LT.AND P2, PT, R18, UR9, !P0 ;  /* 0x0000000912007c0c */ /* 0x000fe4000c741270 */
[----:B------:R-:W-:Y:S01]  /*5bf0*/  PRMT R18, R25, 0x7632, R18 ;  /* 0x0000763219127816 */ /* 0x000fe20000000012 */
[----:B------:R-:W4:Y:S01]  /*5c00*/  LDS.128 R152, [R155] ;  /* 0x000000009b987984 */ /* 0x000f220000000c00 */
[----:B--2---:R-:W-:Y:S01]  /*5c10*/  VIADD R3, R19, 0x5 ;  /* 0x0000000513037836 */ /* 0x004fe20000000000 */
[----:B---3--:R-:W-:Y:S01]  /*5c20*/  LEA.HI.X.SX32 R21, R0, R31, 0x1, P6 ;  /* 0x0000001f00157211 */ /* 0x008fe200030f0eff */
[C---:B------:R-:W-:Y:S01]  /*5c30*/  VIADD R0, R17.reuse, UR8 ;  /* 0x0000000811007c36 */ /* 0x040fe20008000000 */
[----:B------:R-:W-:Y:S01]  /*5c40*/  LEA R2, P6, R17, R29, 0x1 ;  /* 0x0000001d11027211 */ /* 0x000fe200078c08ff */
[----:B------:R-:W-:Y:S02]  /*5c50*/  VIADD R12, R19, 0x6 ;  /* 0x00000006130c7836 */ /* 0x000fe40000000000 */
[----:B------:R2:W-:Y:S01]  /*5c60*/  @P5 STG.E.U16 desc[UR6][R20.64], R25 ;  /* 0x0000001914005986 */ /* 0x0005e2000c101506 */
[----:B------:R-:W-:Y:S01]  /*5c70*/  ISETP.LT.AND P5, PT, R3, UR9, !P0 ;  /* 0x0000000903007c0c */ /* 0x000fe2000c7a1270 */
[C---:B------:R-:W-:Y:S01]  /*5c80*/  VIADD R13, R0.reuse, UR8 ;  /* 0x00000008000d7c36 */ /* 0x040fe20008000000 */
[----:B------:R-:W-:Y:S01]  /*5c90*/  LEA.HI.X.SX32 R3, R17, R31, 0x1, P6 ;  /* 0x0000001f11037211 */ /* 0x000fe200030f0eff */
[----:B------:R-:W-:Y:S01]  /*5ca0*/  VIADD R17, R19, 0x7 ;  /* 0x0000000713117836 */ /* 0x000fe20000000000 */
[----:B------:R-:W-:-:S03]  /*5cb0*/  LEA R22, P6, R0, R29, 0x1 ;  /* 0x0000001d00167211 */ /* 0x000fc600078c08ff */
[----:B------:R3:W-:Y:S01]  /*5cc0*/  @P1 STG.E.U16 desc[UR6][R2.64], R18 ;  /* 0x0000001202001986 */ /* 0x0007e2000c101506 */
[----:B------:R-:W-:Y:S01]  /*5cd0*/  LEA.HI.X.SX32 R23, R0, R31, 0x1, P6 ;  /* 0x0000001f00177211 */ /* 0x000fe200030f0eff */
[C---:B------:R-:W-:Y:S01]  /*5ce0*/  VIADD R0, R13.reuse, UR8 ;  /* 0x000000080d007c36 */ /* 0x040fe20008000000 */
[----:B------:R-:W-:Y:S02]  /*5cf0*/  ISETP.LT.AND P1, PT, R12, UR9, !P0 ;  /* 0x000000090c007c0c */ /* 0x000fe4000c721270 */
[C---:B------:R-:W-:Y:S01]  /*5d00*/  LEA R12, P6, R13.reuse, R29, 0x1 ;  /* 0x0000001d0d0c7211 */ /* 0x040fe200078c08ff */
[----:B------:R-:W-:Y:S01]  /*5d10*/  @P2 STG.E.U16 desc[UR6][R22.64], R26 ;  /* 0x0000001a16002986 */ /* 0x000fe2000c101506 */
[----:B--2---:R-:W-:Y:S02]  /*5d20*/  PRMT R21, R26, 0x7632, R21 ;  /* 0x000076321a157816 */ /* 0x004fe40000000015 */
[----:B------:R-:W-:Y:S02]  /*5d30*/  LEA.HI.X.SX32 R13, R13, R31, 0x1, P6 ;  /* 0x0000001f0d0d7211 */ /* 0x000fe400030f0eff */
[----:B------:R-:W-:Y:S01]  /*5d40*/  ISETP.LT.AND P2, PT, R17, UR9, !P0 ;  /* 0x0000000911007c0c */ /* 0x000fe2000c741270 */
[C---:B---3--:R-:W-:Y:S01]  /*5d50*/  VIADD R3, R0.reuse, UR8 ;  /* 0x0000000800037c36 */ /* 0x048fe20008000000 */
[----:B------:R-:W-:Y:S01]  /*5d60*/  LEA R20, P6, R0, R29, 0x1 ;  /* 0x0000001d00147211 */ /* 0x000fe200078c08ff */
[----:B------:R-:W-:Y:S01]  /*5d70*/  VIADD R17, R19, 0x8 ;  /* 0x0000000813117836 */ /* 0x000fe20000000000 */
[----:B------:R2:W-:Y:S01]  /*5d80*/  @P5 STG.E.U16 desc[UR6][R12.64], R21 ;  /* 0x000000150c005986 */ /* 0x0005e2000c101506 */
[----:B------:R-:W-:-:S03]  /*5d90*/  PRMT R18, R27, 0x7632, R18 ;  /* 0x000076321b127816 */ /* 0x000fc60000000012 */
[----:B------:R-:W-:Y:S01]  /*5da0*/  ISETP.LT.AND P5, PT, R17, UR9, !P0 ;  /* 0x0000000911007c0c */ /* 0x000fe2000c7a1270 */
[----:B------:R-:W-:Y:S01]  /*5db0*/  VIADD R17, R19, 0x9 ;  /* 0x0000000913117836 */ /* 0x000fe20000000000 */
[----:B--2---:R-:W-:Y:S01]  /*5dc0*/  LEA.HI.X.SX32 R21, R0, R31, 0x1, P6 ;  /* 0x0000001f00157211 */ /* 0x004fe200030f0eff */
[C---:B------:R-:W-:Y:S01]  /*5dd0*/  VIADD R0, R3.reuse, UR8 ;  /* 0x0000000803007c36 */ /* 0x040fe20008000000 */
[----:B------:R-:W-:Y:S01]  /*5de0*/  LEA R2, P6, R3, R29, 0x1 ;  /* 0x0000001d03027211 */ /* 0x000fe200078c08ff */
[----:B------:R-:W-:Y:S02]  /*5df0*/  VIADD R12, R19, 0xa ;  /* 0x0000000a130c7836 */ /* 0x000fe40000000000 */
[----:B------:R2:W-:Y:S01]  /*5e00*/  @P1 STG.E.U16 desc[UR6][R20.64], R27 ;  /* 0x0000001b14001986 */ /* 0x0005e2000c101506 */
[----:B------:R-:W-:Y:S01]  /*5e10*/  LEA.HI.X.SX32 R3, R3, R31, 0x1, P6 ;  /* 0x0000001f03037211 */ /* 0x000fe200030f0eff */
[C---:B------:R-:W-:Y:S01]  /*5e20*/  VIADD R13, R0.reuse, UR8 ;  /* 0x00000008000d7c36 */ /* 0x040fe20008000000 */
[----:B------:R-:W-:-:S02]  /*5e30*/  LEA R22, P6, R0, R29, 0x1 ;  /* 0x0000001d00167211 */ /* 0x000fc400078c08ff */
[----:B------:R-:W-:Y:S01]  /*5e40*/  ISETP.LT.AND P1, PT, R17, UR9, !P0 ;  /* 0x0000000911007c0c */ /* 0x000fe2000c721270 */
[----:B------:R3:W-:Y:S01]  /*5e50*/  @P2 STG.E.U16 desc[UR6][R2.64], R18 ;  /* 0x0000001202002986 */ /* 0x0007e2000c101506 */
[----:B------:R-:W-:Y:S01]  /*5e60*/  LEA.HI.X.SX32 R23, R0, R31, 0x1, P6 ;  /* 0x0000001f00177211 */ /* 0x000fe200030f0eff */
[----:B------:R-:W-:Y:S01]  /*5e70*/  VIADD R0, R13, UR8 ;  /* 0x000000080d007c36 */ /* 0x000fe20008000000 */
[----:B------:R-:W-:Y:S01]  /*5e80*/  ISETP.LT.AND P2, PT, R12, UR9, !P0 ;  /* 0x000000090c007c0c */ /* 0x000fe2000c741270 */
[----:B------:R-:W-:Y:S01]  /*5e90*/  VIADD R17, R19, 0xb ;  /* 0x0000000b13117836 */ /* 0x000fe20000000000 */
[C---:B------:R-:W-:Y:S01]  /*5ea0*/  LEA R12, P6, R13.reuse, R29, 0x1 ;  /* 0x0000001d0d0c7211 */ /* 0x040fe200078c08ff */
[----:B0-----:R0:W-:Y:S01]  /*5eb0*/  @P5 STG.E.U16 desc[UR6][R22.64], R8 ;  /* 0x0000000816005986 */ /* 0x0011e2000c101506 */
[----:B--2---:R-:W-:Y:S02]  /*5ec0*/  PRMT R21, R8, 0x7632, R21 ;  /* 0x0000763208157816 */ /* 0x004fe40000000015 */
[----:B------:R-:W-:-:S02]  /*5ed0*/  LEA.HI.X.SX32 R13, R13, R31, 0x1, P6 ;  /* 0x0000001f0d0d7211 */ /* 0x000fc400030f0eff */
[C---:B------:R-:W-:Y:S01]  /*5ee0*/  LEA R20, P6, R0.reuse, R29, 0x1 ;  /* 0x0000001d00147211 */ /* 0x040fe200078c08ff */
[----:B---3--:R-:W-:Y:S01]  /*5ef0*/  VIADD R3, R0, UR8 ;  /* 0x0000000800037c36 */ /* 0x008fe20008000000 */
[----:B------:R-:W-:Y:S01]  /*5f00*/  ISETP.LT.AND P5, PT, R17, UR9, !P0 ;  /* 0x0000000911007c0c */ /* 0x000fe2000c7a1270 */
[C---:B------:R-:W-:Y:S01]  /*5f10*/  VIADD R17, R19.reuse, 0xc ;  /* 0x0000000c13117836 */ /* 0x040fe20000000000 */
[----:B------:R2:W-:Y:S01]  /*5f20*/  @P1 STG.E.U16 desc[UR6][R12.64], R21 ;  /* 0x000000150c001986 */ /* 0x0005e2000c101506 */
[----:B------:R-:W-:Y:S01]  /*5f30*/  PRMT R18, R10, 0x7632, R18 ;  /* 0x000076320a127816 */ /* 0x000fe20000000012 */
[----:B0-----:R-:W-:Y:S02]  /*5f40*/  VIADD R8, R19, 0xd ;  /* 0x0000000d13087836 */ /* 0x001fe40000000000 */
[----:B------:R-:W-:Y:S01]  /*5f50*/  ISETP.LT.AND P1, PT, R17, UR9, !P0 ;  /* 0x0000000911007c0c */ /* 0x000fe2000c721270 */
[----:B------:R-:W-:Y:S01]  /*5f60*/  VIADD R17, R19, 0x10 ;  /* 0x0000001013117836 */ /* 0x000fe20000000000 */
[----:B--2---:R-:W-:Y:S01]  /*5f70*/  LEA.HI.X.SX32 R21, R0, R31, 0x1, P6 ;  /* 0x0000001f00157211 */ /* 0x004fe200030f0eff */
[C---:B------:R-:W-:Y:S01]  /*5f80*/  VIADD R0, R3.reuse, UR8 ;  /* 0x0000000803007c36 */ /* 0x040fe20008000000 */
[----:B------:R-:W-:Y:S01]  /*5f90*/  LEA R2, P6, R3, R29, 0x1 ;  /* 0x0000001d03027211 */ /* 0x000fe200078c08ff */
[----:B------:R-:W-:Y:S01]  /*5fa0*/  VIADD R12, R19, 0xe ;  /* 0x0000000e130c7836 */ /* 0x000fe20000000000 */
[----:B------:R-:W-:Y:S01]  /*5fb0*/  PRMT R13, R9, 0x7632, R13 ;  /* 0x00007632090d7816 */ /* 0x000fe2000000000d */
[----:B------:R0:W-:Y:S01]  /*5fc0*/  @P2 STG.E.U16 desc[UR6][R20.64], R9 ;  /* 0x0000000914002986 */ /* 0x0001e2000c101506 */
[----:B------:R-:W-:-:S02]  /*5fd0*/  LEA.HI.X.SX32 R3, R3, R31, 0x1, P6 ;  /* 0x0000001f03037211 */ /* 0x000fc400030f0eff */
[----:B------:R-:W-:Y:S01]  /*5fe0*/  ISETP.LT.AND P2, PT, R8, UR9, !P0 ;  /* 0x0000000908007c0c */ /* 0x000fe2000c741270 */
[C---:B------:R-:W-:Y:S01]  /*5ff0*/  VIADD R8, R0.reuse, UR8 ;  /* 0x0000000800087c36 */ /* 0x040fe20008000000 */
[----:B------:R-:W-:Y:S01]  /*6000*/  LEA R22, P6, R0, R29, 0x1 ;  /* 0x0000001d00167211 */ /* 0x000fe200078c08ff */
[----:B------:R2:W-:Y:S01]  /*6010*/  @P5 STG.E.U16 desc[UR6][R2.64], R13 ;  /* 0x0000000d02005986 */ /* 0x0005e2000c101506 */
[----:B------:R-:W-:Y:S02]  /*6020*/  ISETP.LT.AND P5, PT, R12, UR9, !P0 ;  /* 0x000000090c007c0c */ /* 0x000fe4000c7a1270 */
[----:B------:R-:W-:Y:S01]  /*6030*/  LEA.HI.X.SX32 R23, R0, R31, 0x1, P6 ;  /* 0x0000001f00177211 */ /* 0x000fe200030f0eff */
[C---:B------:R-:W-:Y:S01]  /*6040*/  VIADD R0, R8.reuse, UR8 ;  /* 0x0000000808007c36 */ /* 0x040fe20008000000 */
[----:B------:R-:W-:Y:S01]  /*6050*/  LEA R12, P6, R8, R29, 0x1 ;  /* 0x0000001d080c7211 */ /* 0x000fe200078c08ff */
[----:B0-----:R-:W-:Y:S02]  /*6060*/  VIADD R9, R19, 0xf ;  /* 0x0000000f13097836 */ /* 0x001fe40000000000 */
[----:B------:R0:W-:Y:S03]  /*6070*/  @P1 STG.E.U16 desc[UR6][R22.64], R10 ;  /* 0x0000000a16001986 */ /* 0x0001e6000c101506 */
[----:B------:R-:W-:Y:S01]  /*6080*/  ISETP.LT.AND P1, PT, R9, UR9, !P0 ;  /* 0x0000000909007c0c */ /* 0x000fe2000c721270 */
[----:B--2---:R-:W-:Y:S01]  /*6090*/  VIADD R3, R0, UR8 ;  /* 0x0000000800037c36 */ /* 0x004fe20008000000 */
[----:B------:R-:W-:-:S02]  /*60a0*/  LEA.HI.X.SX32 R13, R8, R31, 0x1, P6 ;  /* 0x0000001f080d7211 */ /* 0x000fc400030f0eff */
[----:B------:R-:W-:-:S03]  /*60b0*/  LEA R8, P6, R0, R29, 0x1 ;  /* 0x0000001d00087211 */ /* 0x000fc600078c08ff */
[----:B------:R2:W-:Y:S01]  /*60c0*/  @P2 STG.E.U16 desc[UR6][R12.64], R18 ;  /* 0x000000120c002986 */ /* 0x0005e2000c101506 */
[----:B------:R-:W-:Y:S01]  /*60d0*/  LEA.HI.X.SX32 R9, R0, R31, 0x1, P6 ;  /* 0x0000001f00097211 */ /* 0x000fe200030f0eff */
[----:B0-----:R-:W-:Y:S01]  /*60e0*/  VIADD R10, R19, 0x11 ;  /* 0x00000011130a7836 */ /* 0x001fe20000000000 */
[C---:B------:R-:W-:Y:S01]  /*60f0*/  LEA R2, P6, R3.reuse, R29, 0x1 ;  /* 0x0000001d03027211 */ /* 0x040fe200078c08ff */
[----:B------:R-:W-:Y:S01]  /*6100*/  VIADD R0, R3, UR8 ;  /* 0x0000000803007c36 */ /* 0x000fe20008000000 */
[----:B------:R-:W-:Y:S01]  /*6110*/  ISETP.LT.AND P2, PT, R17, UR9, !P0 ;  /* 0x0000000911007c0c */ /* 0x000fe2000c741270 */
[----:B------:R0:W-:Y:S01]  /*6120*/  @P5 STG.E.U16 desc[UR6][R8.64], R11 ;  /* 0x0000000b08005986 */ /* 0x0001e2000c101506 */
[----:B------:R-:W-:Y:S01]  /*6130*/  LEA.HI.X.SX32 R3, R3, R31, 0x1, P6 ;  /* 0x0000001f03037211 */ /* 0x000fe200030f0eff */
[C---:B------:R-:W-:Y:S01]  /*6140*/  VIADD R17, R19.reuse, 0x16 ;  /* 0x0000001613117836 */ /* 0x040fe20000000000 */
[----:B------:R-:W-:Y:S01]  /*6150*/  ISETP.LT.AND P5, PT, R10, UR9, !P0 ;  /* 0x000000090a007c0c */ /* 0x000fe2000c7a1270 */
[C---:B------:R-:W-:Y:S01]  /*6160*/  VIADD R10, R0.reuse, UR8 ;  /* 0x00000008000a7c36 */ /* 0x040fe20008000000 */
[----:B------:R-:W-:Y:S01]  /*6170*/  LEA R20, P6, R0, R29, 0x1 ;  /* 0x0000001d00147211 */ /* 0x000fe200078c08ff */
[----:B--2---:R-:W-:Y:S01]  /*6180*/  VIADD R12, R19, 0x12 ;  /* 0x00000012130c7836 */ /* 0x004fe20000000000 */
[----:B------:R-:W-:-:S02]  /*6190*/  PRMT R13, R11, 0x7632, R13 ;  /* 0x000076320b0d7816 */ /* 0x000fc4000000000d */
[----:B------:R-:W-:Y:S01]  /*61a0*/  LEA.HI.X.SX32 R21, R0, R31, 0x1, P6 ;  /* 0x0000001f00157211 */ /* 0x000fe200030f0eff */
[----:B------:R-:W-:Y:S02]  /*61b0*/  VIADD R0, R10, UR8 ;  /* 0x000000080a007c36 */ /* 0x000fe40008000000 */
[----:B------:R2:W-:Y:S01]  /*61c0*/  @P1 STG.E.U16 desc[UR6][R2.64], R13 ;  /* 0x0000000d02001986 */ /* 0x0005e2000c101506 */
[----:B------:R-:W-:Y:S01]  /*61d0*/  ISETP.LT.AND P1, PT, R12, UR9, !P0 ;  /* 0x000000090c007c0c */ /* 0x000fe2000c721270 */
[----:B0-----:R-:W-:Y:S01]  /*61e0*/  VIADD R9, R19, 0x13 ;  /* 0x0000001313097836 */ /* 0x001fe20000000000 */
[----:B------:R-:W-:Y:S01]  /*61f0*/  LEA R12, P6, R10, R29, 0x1 ;  /* 0x0000001d0a0c7211 */ /* 0x000fe200078c08ff */
[----:B-1----:R0:W-:Y:S01]  /*6200*/  @P2 STG.E.U16 desc[UR6][R20.64], R4 ;  /* 0x0000000414002986 */ /* 0x0021e2000c101506 */
[----:B------:R-:W-:Y:S02]  /*6210*/  PRMT R11, R4, 0x7632, R11 ;  /* 0x00007632040b7816 */ /* 0x000fe4000000000b */
[----:B------:R-:W-:-:S02]  /*6220*/  ISETP.LT.AND P2, PT, R9, UR9, !P0 ;  /* 0x0000000909007c0c */ /* 0x000fc4000c741270 */
[----:B--2---:R-:W-:Y:S01]  /*6230*/  LEA.HI.X.SX32 R13, R10, R31, 0x1, P6 ;  /* 0x0000001f0a0d7211 */ /* 0x004fe200030f0eff */
[C---:B------:R-:W-:Y:S01]  /*6240*/  VIADD R10, R19.reuse, 0x14 ;  /* 0x00000014130a7836 */ /* 0x040fe20000000000 */
[C---:B------:R-:W-:Y:S01]  /*6250*/  LEA R8, P6, R0.reuse, R29, 0x1 ;  /* 0x0000001d00087211 */ /* 0x040fe200078c08ff */
[----:B------:R-:W-:Y:S02]  /*6260*/  VIADD R3, R19, 0x15 ;  /* 0x0000001513037836 */ /* 0x000fe40000000000 */
[----:B------:R1:W-:Y:S01]  /*6270*/  @P5 STG.E.U16 desc[UR6][R12.64], R11 ;  /* 0x0000000b0c005986 */ /* 0x0003e2000c101506 */
[C---:B------:R-:W-:Y:S01]  /*6280*/  LEA.HI.X.SX32 R9, R0.reuse, R31, 0x1, P6 ;  /* 0x0000001f00097211 */ /* 0x040fe200030f0eff */
[----:B------:R-:W-:Y:S01]  /*6290*/  VIADD R0, R0, UR8 ;  /* 0x0000000800007c36 */ /* 0x000fe20008000000 */
[----:B------:R-:W-:-:S03]  /*62a0*/  ISETP.LT.AND P5, PT, R10, UR9, !P0 ;  /* 0x000000090a007c0c */ /* 0x000fc6000c7a1270 */
[C---:B0-----:R-:W-:Y:S01]  /*62b0*/  VIADD R4, R0.reuse, UR8 ;  /* 0x0000000800047c36 */ /* 0x041fe20008000000 */
[C---:B------:R-:W-:Y:S01]  /*62c0*/  LEA R2, P6, R0.reuse, R29, 0x1 ;  /* 0x0000001d00027211 */ /* 0x040fe200078c08ff */
[----:B------:R0:W-:Y:S01]  /*62d0*/  @P1 STG.E.U16 desc[UR6][R8.64], R5 ;  /* 0x0000000508001986 */ /* 0x0001e2000c101506 */
[----:B------:R-:W-:Y:S02]  /*62e0*/  ISETP.LT.AND P1, PT, R3, UR9, !P0 ;  /* 0x0000000903007c0c */ /* 0x000fe4000c721270 */
[----:B------:R-:W-:Y:S01]  /*62f0*/  LEA.HI.X.SX32 R3, R0, R31, 0x1, P6 ;  /* 0x0000001f00037211 */ /* 0x000fe200030f0eff */
[C---:B------:R-:W-:Y:S01]  /*6300*/  VIADD R0, R4.reuse, UR8 ;  /* 0x0000000804007c36 */ /* 0x040fe20008000000 */
[C---:B------:R-:W-:Y:S02]  /*6310*/  LEA R10, P6, R4.reuse, R29, 0x1 ;  /* 0x0000001d040a7211 */ /* 0x040fe400078c08ff */
[----:B-1----:R-:W-:Y:S02]  /*6320*/  PRMT R13, R5, 0x7632, R13 ;  /* 0x00007632050d7816 */ /* 0x002fe4000000000d */
[----:B------:R-:W-:-:S02]  /*6330*/  LEA.HI.X.SX32 R11, R4, R31, 0x1, P6 ;  /* 0x0000001f040b7211 */ /* 0x000fc400030f0eff */
[C---:B------:R-:W-:Y:S01]  /*6340*/  LEA R4, P6, R0.reuse, R29, 0x1 ;  /* 0x0000001d00047211 */ /* 0x040fe200078c08ff */
[----:B0-----:R-:W-:Y:S01]  /*6350*/  VIADD R5, R19, 0x17 ;  /* 0x0000001713057836 */ /* 0x001fe20000000000 */
[----:B------:R0:W-:Y:S01]  /*6360*/  @P2 STG.E.U16 desc[UR6][R2.64], R13 ;  /* 0x0000000d02002986 */ /* 0x0001e2000c101506 */
[C---:B------:R-:W-:Y:S01]  /*6370*/  VIADD R8, R0.reuse, UR8 ;  /* 0x0000000800087c36 */ /* 0x040fe20008000000 */
[----:B------:R-:W-:Y:S01]  /*6380*/  ISETP.LT.AND P2, PT, R17, UR9, !P0 ;  /* 0x0000000911007c0c */ /* 0x000fe2000c741270 */
[----:B------:R-:W-:Y:S01]  /*6390*/  VIADD R9, R19, 0x18 ;  /* 0x0000001813097836 */ /* 0x000fe20000000000 */
[----:B------:R1:W-:Y:S01]  /*63a0*/  @P5 STG.E.U16 desc[UR6][R10.64], R6 ;  /* 0x000000060a005986 */ /* 0x0003e2000c101506 */
[----:B------:R-:W-:Y:S02]  /*63b0*/  ISETP.LT.AND P5, PT, R5, UR9, !P0 ;  /* 0x0000000905007c0c */ /* 0x000fe4000c7a1270 */
[----:B------:R-:W-:Y:S01]  /*63c0*/  LEA.HI.X.SX32 R5, R0, R31, 0x1, P6 ;  /* 0x0000001f00057211 */ /* 0x000fe200030f0eff */
[----:B------:R-:W-:Y:S01]  /*63d0*/  VIADD R0, R8, UR8 ;  /* 0x0000000808007c36 */ /* 0x000fe20008000000 */
[----:B0-----:R-:W-:-:S02]  /*63e0*/  PRMT R3, R6, 0x7632, R3 ;  /* 0x0000763206037816 */ /* 0x001fc40000000003 */
[----:B------:R-:W-:Y:S01]  /*63f0*/  LEA R2, P6, R8, R29, 0x1 ;  /* 0x0000001d08027211 */ /* 0x000fe200078c08ff */
[----:B-1----:R-:W-:Y:S02]  /*6400*/  VIADD R6, R0, UR8 ;  /* 0x0000000800067c36 */ /* 0x002fe40008000000 */
[----:B------:R0:W-:Y:S01]  /*6410*/  @P1 STG.E.U16 desc[UR6][R4.64], R3 ;  /* 0x0000000304001986 */ /* 0x0001e2000c101506 */
[----:B------:R-:W-:Y:S01]  /*6420*/  ISETP.LT.AND P1, PT, R9, UR9, !P0 ;  /* 0x0000000909007c0c */ /* 0x000fe2000c721270 */
[C---:B------:R-:W-:Y:S02]  /*6430*/  VIADD R10, R19.reuse, 0x19 ;  /* 0x00000019130a7836 */ /* 0x040fe40000000000 */
[----:B------:R-:W-:Y:S01]  /*6440*/  VIADD R19, R19, 0x1a ;  /* 0x0000001a13137836 */ /* 0x000fe20000000000 */
[----:B0-----:R-:W-:Y:S02]  /*6450*/  LEA.HI.X.SX32 R3, R8, R31, 0x1, P6 ;  /* 0x0000001f08037211 */ /* 0x001fe400030f0eff */
[----:B------:R-:W-:-:S02]  /*6460*/  LEA R8, P6, R0, R29, 0x1 ;  /* 0x0000001d00087211 */ /* 0x000fc400078c08ff */
[----:B------:R-:W-:Y:S01]  /*6470*/  PRMT R5, R7, 0x7632, R5 ;  /* 0x0000763207057816 */ /* 0x000fe20000000005 */
[----:B------:R4:W-:Y:S01]  /*6480*/  @P2 STG.E.U16 desc[UR6][R2.64], R7 ;  /* 0x0000000702002986 */ /* 0x0009e2000c101506 */
[----:B------:R-:W-:Y:S01]  /*6490*/  LEA.HI.X.SX32 R9, R0, R31, 0x1, P6 ;  /* 0x0000001f00097211 */ /* 0x000fe200030f0eff */
[----:B------:R-:W-:Y:S01]  /*64a0*/  VIADD R0, R6, UR8 ;  /* 0x0000000806007c36 */ /* 0x000fe20008000000 */
[----:B------:R-:W-:-:S03]  /*64b0*/  ISETP.LT.AND P2, PT, R10, UR9, !P0 ;  /* 0x000000090a007c0c */ /* 0x000fc6000c741270 */
[C---:B------:R-:W-:Y:S01]  /*64c0*/  VIADD R12, R0.reuse, UR8 ;  /* 0x00000008000c7c36 */ /* 0x040fe20008000000 */
[-C--:B------:R-:W-:Y:S01]  /*64d0*/  LEA R10, P6, R0, R29.reuse, 0x1 ;  /* 0x0000001d000a7211 */ /* 0x080fe200078c08ff */
[----:B------:R0:W-:Y:S01]  /*64e0*/  @P5 STG.E.U16 desc[UR6][R8.64], R5 ;  /* 0x0000000508005986 */ /* 0x0001e2000c101506 */
[----:B------:R-:W-:Y:S02]  /*64f0*/  LEA R4, P5, R6, R29, 0x1 ;  /* 0x0000001d06047211 */ /* 0x000fe400078a08ff */
[----:B------:R-:W-:Y:S01]  /*6500*/  LEA.HI.X.SX32 R11, R0, R31, 0x1, P6 ;  /* 0x0000001f000b7211 */ /* 0x000fe200030f0eff */
[----:B------:R-:W-:Y:S01]  /*6510*/  VIADD R0, R12, UR8 ;  /* 0x000000080c007c36 */ /* 0x000fe20008000000 */
[----:B----4-:R-:W-:-:S03]  /*6520*/  PRMT R3, R152, 0x7632, R3 ;  /* 0x0000763298037816 */ /* 0x010fc60000000003 */
[----:B0-----:R-:W-:Y:S01]  /*6530*/  VIADD R9, R0, UR8 ;  /* 0x0000000800097c36 */ /* 0x001fe20008000000 */
[----:B------:R-:W-:Y:S02]  /*6540*/  LEA.HI.X.SX32 R5, R6, R31, 0x1, P5 ;  /* 0x0000001f06057211 */ /* 0x000fe400028f0eff */
[----:B------:R-:W-:Y:S01]  /*6550*/  ISETP.LT.AND P5, PT, R19, UR9, !P0 ;  /* 0x0000000913007c0c */ /* 0x000fe2000c7a1270 */
[C---:B------:R-:W-:Y:S01]  /*6560*/  VIADD R13, R9.reuse, UR8 ;  /* 0x00000008090d7c36 */ /* 0x040fe20008000000 */
[-C--:B------:R-:W-:Y:S01]  /*6570*/  LEA R8, P6, R9, R29.reuse, 0x1 ;  /* 0x0000001d09087211 */ /* 0x080fe200078c08ff */
[----:B------:R0:W-:Y:S01]  /*6580*/  @P1 STG.E.U16 desc[UR6][R4.64], R152 ;  /* 0x0000009804001986 */ /* 0x0001e2000c101506 */
[----:B------:R-:W-:Y:S01]  /*6590*/  LEA R2, P1, R12, R29, 0x1 ;  /* 0x0000001d0c027211 */ /* 0x000fe200078208ff */
[----:B------:R-:W-:Y:S01]  /*65a0*/  VIADD R17, R13, UR8 ;  /* 0x000000080d117c36 */ /* 0x000fe20008000000 */
[----:B------:R-:W-:Y:S01]  /*65b0*/  LEA.HI.X.SX32 R9, R9, R31, 0x1, P6 ;  /* 0x0000001f09097211 */ /* 0x000fe200030f0eff */
[----:B------:R1:W-:Y:S01]  /*65c0*/  @P2 STG.E.U16 desc[UR6][R10.64], R3 ;  /* 0x000000030a002986 */ /* 0x0003e2000c101506 */
[----:B------:R-:W-:-:S04]  /*65d0*/  LEA R6, P2, R0, R29, 0x1 ;  /* 0x0000001d00067211 */ /* 0x000fc800078408ff */
[----:B------:R-:W-:Y:S01]  /*65e0*/  LEA.HI.X.SX32 R7, R0, R31, 0x1, P2 ;  /* 0x0000001f00077211 */ /* 0x000fe200010f0eff */
[----:B------:R-:W-:Y:S01]  /*65f0*/  VIADD R0, R17, UR8 ;  /* 0x0000000811007c36 */ /* 0x000fe20008000000 */
[----:B------:R-:W-:Y:S02]  /*6600*/  ISETP.LT.AND P2, PT, R16, UR9, !P0 ;  /* 0x0000000910007c0c */ /* 0x000fe4000c741270 */
[----:B0-----:R-:W-:Y:S02]  /*6610*/  LEA R4, P6, R13, R29, 0x1 ;  /* 0x0000001d0d047211 */ /* 0x001fe400078c08ff */
[----:B-1----:R-:W-:Y:S02]  /*6620*/  LEA.HI.X.SX32 R3, R12, R31, 0x1, P1 ;  /* 0x0000001f0c037211 */ /* 0x002fe400008f0eff */
[----:B------:R-:W-:Y:S02]  /*6630*/  LEA R10, P1, R17, R29, 0x1 ;  /* 0x0000001d110a7211 */ /* 0x000fe400078208ff */
[-C--:B------:R-:W-:Y:S01]  /*6640*/  LEA.HI.X.SX32 R5, R13, R31.reuse, 0x1, P6 ;  /* 0x0000001f0d057211 */ /* 0x080fe200030f0eff */
[----:B------:R0:W-:Y:S01]  /*6650*/  @P5 STG.E.U16 desc[UR6][R2.64], R153 ;  /* 0x0000009902005986 */ /* 0x0001e2000c101506 */
[----:B------:R-:W-:-:S02]  /*6660*/  LEA.HI.X.SX32 R11, R17, R31, 0x1, P1 ;  /* 0x0000001f110b7211 */ /* 0x000fc400008f0eff */
[----:B------:R-:W-:Y:S02]  /*6670*/  LEA R12, P6, R0, R29, 0x1 ;  /* 0x0000001d000c7211 */ /* 0x000fe400078c08ff */
[----:B------:R-:W-:Y:S02]  /*6680*/  ISETP.LT.AND P1, PT, R15, UR9, !P0 ;  /* 0x000000090f007c0c */ /* 0x000fe4000c721270 */
[----:B------:R-:W-:Y:S02]  /*6690*/  ISETP.LT.AND P0, PT, R14, UR9, !P0 ;  /* 0x000000090e007c0c */ /* 0x000fe4000c701270 */
[----:B------:R-:W-:Y:S02]  /*66a0*/  LEA.HI.X.SX32 R13, R0, R31, 0x1, P6 ;  /* 0x0000001f000d7211 */ /* 0x000fe400030f0eff */
[----:B------:R-:W-:Y:S02]  /*66b0*/  PRMT R0, R153, 0x7632, R0 ;  /* 0x0000763299007816 */ /* 0x000fe40000000000 */
[----:B0-----:R-:W-:-:S03]  /*66c0*/  PRMT R3, R154, 0x7632, R3 ;  /* 0x000076329a037816 */ /* 0x001fc60000000003 */
[----:B------:R0:W-:Y:S04]  /*66d0*/  @P4 STG.E.U16 desc[UR6][R6.64], R0 ;  /* 0x0000000006004986 */ /* 0x0001e8000c101506 */
[----:B------:R0:W-:Y:S04]  /*66e0*/  @P3 STG.E.U16 desc[UR6][R8.64], R154 ;  /* 0x0000009a08003986 */ /* 0x0001e8000c101506 */
[----:B------:R0:W-:Y:S04]  /*66f0*/  @P2 STG.E.U16 desc[UR6][R4.64], R3 ;  /* 0x0000000304002986 */ /* 0x0001e8000c101506 */
[----:B------:R0:W-:Y:S01]  /*6700*/  @P1 STG.E.U16 desc[UR6][R10.64], R155 ;  /* 0x0000009b0a001986 */ /* 0x0001e2000c101506 */
[----:B------:R-:W-:Y:S05]  /*6710*/  @!P0 EXIT ;  /* 0x000000000000894d */ /* 0x000fea0003800000 */
[----:B0-----:R-:W-:-:S05]  /*6720*/  PRMT R6, R155, 0x7632, R6 ;  /* 0x000076329b067816 */ /* 0x001fca0000000006 */
[----:B------:R-:W-:Y:S01]  /*6730*/  STG.E.U16 desc[UR6][R12.64], R6 ;  /* 0x000000060c007986 */ /* 0x000fe2000c101506 */
[----:B------:R-:W-:Y:S05]  /*6740*/  EXIT ;  /* 0x000000000000794d */ /* 0x000fea0003800000 */
.L_x_2:
[----:B------:R-:W-:-:S00]  /*6750*/  BRA `(.L_x_2) ;  /* 0xfffffffc00fc7947 */ /* 0x000fc0000383ffff */
[----:B------:R-:W-:-:S00]  /*6760*/  NOP ;  /* 0x0000000000007918 */ /* 0x000fc00000000000 */
        /* <DEDUP_REMOVED lines=9> */
.L_x_3:


//--------------------- .nv.shared.matmul_kernel  --------------------------
	.section	.nv.shared.matmul_kernel,"aw",@nobits
	.sectionflags	@""
	.align	16
	.zero		1024


//--------------------- .nv.shared.reserved.0     --------------------------
	.section	.nv.shared.reserved.0,"aw",@nobits
	.weak		__nv_reservedSMEM_offset_0_alias
	.size		__nv_reservedSMEM_offset_0_alias, 0, 0
	.other		__nv_reservedSMEM_offset_0_alias,@"STO_CUDA_RESERVED_SHARED STV_DEFAULT"
__nv_reservedSMEM_offset_0_alias:
	.zero		0


//--------------------- .nv.constant0.matmul_kernel --------------------------
	.section	.nv.constant0.matmul_kernel,"a",@progbits
	.sectionflags	@""
	.align	4
.nv.constant0.matmul_kernel:
	.zero		608


//--------------------- SYMBOLS --------------------------

	.type		.nv.reservedSmem.offset0,@object
	.size		.nv.reservedSmem.offset0,0x4
